//
// Generated by NVIDIA NVVM Compiler
//
// Compiler Build ID: CL-36424714
// Cuda compilation tools, release 13.0, V13.0.88
// Based on NVVM 20.0.0
//

.version 9.0
.target sm_100
.address_size 64

	// .globl	_Z27gemm_double_buffered_kernelILi64ELi64ELi32ELi4ELi4EEvPKfS1_Pfiii
// _ZZ27gemm_double_buffered_kernelILi64ELi64ELi32ELi4ELi4EEvPKfS1_PfiiiE16pipe_state_bytes has been demoted
.extern .shared .align 16 .b8 shared[];

.visible .entry _Z27gemm_double_buffered_kernelILi64ELi64ELi32ELi4ELi4EEvPKfS1_Pfiii(
	.param .u64 .ptr .align 1 _Z27gemm_double_buffered_kernelILi64ELi64ELi32ELi4ELi4EEvPKfS1_Pfiii_param_0,
	.param .u64 .ptr .align 1 _Z27gemm_double_buffered_kernelILi64ELi64ELi32ELi4ELi4EEvPKfS1_Pfiii_param_1,
	.param .u64 .ptr .align 1 _Z27gemm_double_buffered_kernelILi64ELi64ELi32ELi4ELi4EEvPKfS1_Pfiii_param_2,
	.param .u32 _Z27gemm_double_buffered_kernelILi64ELi64ELi32ELi4ELi4EEvPKfS1_Pfiii_param_3,
	.param .u32 _Z27gemm_double_buffered_kernelILi64ELi64ELi32ELi4ELi4EEvPKfS1_Pfiii_param_4,
	.param .u32 _Z27gemm_double_buffered_kernelILi64ELi64ELi32ELi4ELi4EEvPKfS1_Pfiii_param_5
)
{
	.local .align 16 .b8 	__local_depot0[32];
	.reg .b64 	%SP;
	.reg .b64 	%SPL;
	.reg .pred 	%p<141>;
	.reg .b16 	%rs<37>;
	.reg .b32 	%r<554>;
	.reg .b32 	%f<211>;
	.reg .b64 	%rd<495>;
	// demoted variable
	.shared .align 8 .b8 _ZZ27gemm_double_buffered_kernelILi64ELi64ELi32ELi4ELi4EEvPKfS1_PfiiiE16pipe_state_bytes[40];
	mov.u64 	%SPL, __local_depot0;
	ld.param.u64 	%rd66, [_Z27gemm_double_buffered_kernelILi64ELi64ELi32ELi4ELi4EEvPKfS1_Pfiii_param_0];
	ld.param.u64 	%rd67, [_Z27gemm_double_buffered_kernelILi64ELi64ELi32ELi4ELi4EEvPKfS1_Pfiii_param_1];
	ld.param.u64 	%rd68, [_Z27gemm_double_buffered_kernelILi64ELi64ELi32ELi4ELi4EEvPKfS1_Pfiii_param_2];
	ld.param.u32 	%r145, [_Z27gemm_double_buffered_kernelILi64ELi64ELi32ELi4ELi4EEvPKfS1_Pfiii_param_3];
	ld.param.u32 	%r146, [_Z27gemm_double_buffered_kernelILi64ELi64ELi32ELi4ELi4EEvPKfS1_Pfiii_param_4];
	ld.param.u32 	%r147, [_Z27gemm_double_buffered_kernelILi64ELi64ELi32ELi4ELi4EEvPKfS1_Pfiii_param_5];
	cvta.to.global.u64 	%rd1, %rd66;
	cvta.to.global.u64 	%rd2, %rd67;
	cvta.to.global.u64 	%rd3, %rd68;
	add.u64 	%rd4, %SPL, 0;
	add.u64 	%rd5, %SPL, 16;
	mov.u32 	%r148, %ctaid.y;
	shl.b32 	%r1, %r148, 6;
	mov.u32 	%r149, %ctaid.x;
	shl.b32 	%r2, %r149, 6;
	mov.u32 	%r150, shared;
	cvt.u64.u32 	%rd71, %r150;
	cvta.shared.u64 	%rd72, %rd71;
	add.s64 	%rd73, %rd72, 16384;
	st.local.v2.u64 	[%rd4], {%rd72, %rd73};
	add.s64 	%rd74, %rd72, 24576;
	add.s64 	%rd75, %rd72, 8192;
	st.local.v2.u64 	[%rd5], {%rd75, %rd74};
	add.s32 	%r151, %r147, 31;
	shr.s32 	%r152, %r151, 31;
	shr.u32 	%r153, %r152, 27;
	add.s32 	%r154, %r151, %r153;
	shr.s32 	%r3, %r154, 5;
	sub.s32 	%r4, %r146, %r2;
	max.s32 	%r155, %r4, 0;
	min.s32 	%r5, %r155, 64;
	mov.u32 	%r6, %tid.x;
	mov.u32 	%r7, %tid.y;
	or.b32  	%r156, %r6, %r7;
	setp.ne.s32 	%p3, %r156, 0;
	@%p3 bra 	$L__BB0_2;
	mov.b32 	%r157, 0;
	st.shared.v2.u32 	[_ZZ27gemm_double_buffered_kernelILi64ELi64ELi32ELi4ELi4EEvPKfS1_PfiiiE16pipe_state_bytes], {%r157, %r157};
	st.shared.v2.u32 	[_ZZ27gemm_double_buffered_kernelILi64ELi64ELi32ELi4ELi4EEvPKfS1_PfiiiE16pipe_state_bytes+8], {%r157, %r157};
	st.shared.v2.u32 	[_ZZ27gemm_double_buffered_kernelILi64ELi64ELi32ELi4ELi4EEvPKfS1_PfiiiE16pipe_state_bytes+16], {%r157, %r157};
	st.shared.v2.u32 	[_ZZ27gemm_double_buffered_kernelILi64ELi64ELi32ELi4ELi4EEvPKfS1_PfiiiE16pipe_state_bytes+24], {%r157, %r157};
	st.shared.v2.u32 	[_ZZ27gemm_double_buffered_kernelILi64ELi64ELi32ELi4ELi4EEvPKfS1_PfiiiE16pipe_state_bytes+32], {%r157, %r157};
$L__BB0_2:
	barrier.sync 	0;
	mov.u32 	%r158, %ntid.x;
	mov.u32 	%r159, %ntid.y;
	mul.lo.s32 	%r8, %r158, %r159;
	mov.u32 	%r160, %ntid.z;
	mul.lo.s32 	%r9, %r8, %r160;
	mov.u32 	%r161, %tid.z;
	mul.lo.s32 	%r10, %r8, %r161;
	mul.lo.s32 	%r11, %r7, %r158;
	add.s32 	%r162, %r10, %r11;
	or.b32  	%r163, %r162, %r6;
	setp.ne.s32 	%p4, %r163, 0;
	@%p4 bra 	$L__BB0_4;
	mov.u32 	%r166, _ZZ27gemm_double_buffered_kernelILi64ELi64ELi32ELi4ELi4EEvPKfS1_PfiiiE16pipe_state_bytes;
	add.s32 	%r164, %r166, 8;
	// begin inline asm
	mbarrier.init.shared.b64 [%r164], %r9;
	// end inline asm
	// begin inline asm
	mbarrier.init.shared.b64 [%r166], %r9;
	// end inline asm
	add.s32 	%r168, %r166, 24;
	// begin inline asm
	mbarrier.init.shared.b64 [%r168], %r9;
	// end inline asm
	add.s32 	%r170, %r166, 16;
	// begin inline asm
	mbarrier.init.shared.b64 [%r170], %r9;
	// end inline asm
	cvt.u64.u32 	%rd77, %r166;
	cvta.shared.u64 	%rd78, %rd77;
	add.s64 	%rd76, %rd78, 32;
	// begin inline asm
	st.relaxed.cta.b32 [%rd76],%r9;
	// end inline asm
$L__BB0_4:
	barrier.sync 	0;
	setp.lt.s32 	%p5, %r147, 1;
	mov.b32 	%r540, 0;
	mov.b16 	%rs32, 5;
	mov.b16 	%rs12, 0;
	mov.u16 	%rs34, %rs12;
	@%p5 bra 	$L__BB0_68;
	add.s32 	%r532, %r11, %r6;
	setp.gt.u32 	%p6, %r532, 2047;
	shl.b32 	%r13, %r9, 2;
	add.s32 	%r174, %r532, %r10;
	shl.b32 	%r14, %r174, 2;
	cvt.s64.s32 	%rd6, %r2;
	shl.b32 	%r15, %r5, 2;
	add.s32 	%r16, %r532, %r8;
	max.u32 	%r175, %r16, 2048;
	setp.lt.u32 	%p7, %r16, 2048;
	selp.u32 	%r176, 1, 0, %p7;
	add.s32 	%r177, %r16, %r176;
	sub.s32 	%r178, %r175, %r177;
	div.u32 	%r179, %r178, %r8;
	add.s32 	%r17, %r179, %r176;
	add.s32 	%r18, %r17, 1;
	min.u32 	%r19, %r147, 32;
	shl.b32 	%r20, %r19, 2;
	shl.b32 	%r180, %r532, 2;
	add.s32 	%r21, %r150, %r180;
	@%p6 bra 	$L__BB0_17;
	and.b32  	%r22, %r18, 3;
	setp.eq.s32 	%p8, %r22, 0;
	mov.u32 	%r521, %r532;
	@%p8 bra 	$L__BB0_10;
	mov.b32 	%r182, 0;
	st.shared.u32 	[%r21], %r182;
	setp.eq.s32 	%p9, %r22, 1;
	mov.u32 	%r521, %r16;
	@%p9 bra 	$L__BB0_10;
	shl.b32 	%r23, %r8, 2;
	add.s32 	%r24, %r21, %r23;
	mov.b32 	%r183, 0;
	st.shared.u32 	[%r24], %r183;
	add.s32 	%r521, %r16, %r8;
	setp.eq.s32 	%p10, %r22, 2;
	@%p10 bra 	$L__BB0_10;
	add.s32 	%r184, %r24, %r23;
	mov.b32 	%r185, 0;
	st.shared.u32 	[%r184], %r185;
	add.s32 	%r521, %r521, %r8;
$L__BB0_10:
	setp.lt.u32 	%p11, %r17, 3;
	@%p11 bra 	$L__BB0_11;
	bra.uni 	$L__BB0_189;
$L__BB0_11:
	setp.eq.s32 	%p13, %r22, 0;
	mov.u32 	%r522, %r532;
	@%p13 bra 	$L__BB0_15;
	add.s32 	%r28, %r21, 8192;
	mov.b32 	%r194, 0;
	st.shared.u32 	[%r21+8192], %r194;
	setp.eq.s32 	%p14, %r22, 1;
	mov.u32 	%r522, %r16;
	@%p14 bra 	$L__BB0_15;
	shl.b32 	%r29, %r8, 2;
	add.s32 	%r30, %r28, %r29;
	mov.b32 	%r195, 0;
	st.shared.u32 	[%r30], %r195;
	add.s32 	%r522, %r16, %r8;
	setp.eq.s32 	%p15, %r22, 2;
	@%p15 bra 	$L__BB0_15;
	add.s32 	%r196, %r30, %r29;
	mov.b32 	%r197, 0;
	st.shared.u32 	[%r196], %r197;
	add.s32 	%r522, %r522, %r8;
$L__BB0_15:
	setp.lt.u32 	%p16, %r17, 3;
	@%p16 bra 	$L__BB0_17;
$L__BB0_16:
	shl.b32 	%r198, %r522, 2;
	add.s32 	%r200, %r150, %r198;
	add.s32 	%r201, %r200, 8192;
	mov.b32 	%r202, 0;
	st.shared.u32 	[%r200+8192], %r202;
	shl.b32 	%r203, %r8, 2;
	add.s32 	%r204, %r201, %r203;
	st.shared.u32 	[%r204], %r202;
	add.s32 	%r205, %r204, %r203;
	st.shared.u32 	[%r205], %r202;
	add.s32 	%r206, %r205, %r203;
	st.shared.u32 	[%r206], %r202;
	add.s32 	%r522, %r203, %r522;
	setp.lt.u32 	%p17, %r522, 2048;
	@%p17 bra 	$L__BB0_16;
$L__BB0_17:
	barrier.sync 	0;
	mov.b32 	%r525, 0;
	// begin inline asm
	mov.u64 %rd79, %globaltimer;
	// end inline asm
	mov.u32 	%r211, _ZZ27gemm_double_buffered_kernelILi64ELi64ELi32ELi4ELi4EEvPKfS1_PfiiiE16pipe_state_bytes;
	add.s32 	%r209, %r211, 8;
$L__BB0_18:
	mov.b32 	%r210, 1;
	// begin inline asm
	{
	.reg .pred p;
	mbarrier.try_wait.parity.shared.b64 p, [%r209], %r210;
	selp.b32 %r208, 1, 0, p;
	}
	// end inline asm
	setp.ne.s32 	%p18, %r208, 0;
	@%p18 bra 	$L__BB0_25;
	setp.gt.s32 	%p137, %r525, 15;
	@%p137 bra 	$L__BB0_21;
	add.s32 	%r525, %r525, 1;
	bra.uni 	$L__BB0_18;
$L__BB0_21:
	// begin inline asm
	mov.u64 %rd482, %globaltimer;
	// end inline asm
	sub.s64 	%rd8, %rd482, %rd79;
	setp.lt.s64 	%p138, %rd8, 4000000;
	@%p138 bra 	$L__BB0_23;
	mov.b32 	%r519, 1000000;
	// begin inline asm
	nanosleep.u32 %r519;
	// end inline asm
	bra.uni 	$L__BB0_18;
$L__BB0_23:
	setp.lt.s64 	%p139, %rd8, 40000;
	@%p139 bra 	$L__BB0_18;
	shr.s64 	%rd483, %rd8, 63;
	shr.u64 	%rd484, %rd483, 62;
	add.s64 	%rd485, %rd8, %rd484;
	shr.u64 	%rd486, %rd485, 2;
	cvt.u32.u64 	%r520, %rd486;
	// begin inline asm
	nanosleep.u32 %r520;
	// end inline asm
	bra.uni 	$L__BB0_18;
$L__BB0_25:
	mov.b32 	%r526, 0;
$L__BB0_26:
	add.s32 	%r41, %r526, %r1;
	setp.ge.s32 	%p19, %r41, %r145;
	@%p19 bra 	$L__BB0_30;
	setp.ge.u32 	%p20, %r14, %r20;
	mul.lo.s32 	%r213, %r41, %r147;
	cvt.u64.u32 	%rd9, %r213;
	@%p20 bra 	$L__BB0_30;
	shl.b32 	%r42, %r526, 7;
	shl.b64 	%rd80, %rd9, 2;
	add.s64 	%rd10, %rd1, %rd80;
	mov.u32 	%r527, %r14;
$L__BB0_29:
	cvt.u64.u32 	%rd82, %r527;
	add.s32 	%r215, %r42, %r527;
	add.s32 	%r214, %r150, %r215;
	add.s64 	%rd81, %rd10, %rd82;
	// begin inline asm
	cp.async.ca.shared.global [%r214], [%rd81], 4, 4;
	// end inline asm
	add.s32 	%r527, %r527, %r13;
	setp.lt.u32 	%p21, %r527, %r20;
	@%p21 bra 	$L__BB0_29;
$L__BB0_30:
	add.s32 	%r526, %r526, 1;
	setp.ne.s32 	%p22, %r526, 64;
	@%p22 bra 	$L__BB0_26;
	mov.b32 	%r528, 0;
$L__BB0_32:
	setp.lt.s32 	%p23, %r4, 1;
	setp.ge.s32 	%p24, %r528, %r147;
	or.pred  	%p25, %p24, %p23;
	@%p25 bra 	$L__BB0_36;
	setp.ge.u32 	%p26, %r14, %r15;
	@%p26 bra 	$L__BB0_36;
	shl.b32 	%r47, %r528, 8;
	mul.lo.s32 	%r218, %r528, %r146;
	cvt.s64.s32 	%rd83, %r218;
	add.s64 	%rd84, %rd83, %rd6;
	shl.b64 	%rd85, %rd84, 2;
	add.s64 	%rd11, %rd2, %rd85;
	mov.u32 	%r529, %r14;
$L__BB0_35:
	cvt.u64.u32 	%rd87, %r529;
	add.s32 	%r220, %r47, %r529;
	add.s32 	%r222, %r150, %r220;
	add.s32 	%r219, %r222, 8192;
	add.s64 	%rd86, %rd11, %rd87;
	// begin inline asm
	cp.async.ca.shared.global [%r219], [%rd86], 4, 4;
	// end inline asm
	add.s32 	%r529, %r529, %r13;
	setp.lt.u32 	%p27, %r529, %r15;
	@%p27 bra 	$L__BB0_35;
$L__BB0_36:
	add.s32 	%r528, %r528, 1;
	setp.ne.s32 	%p28, %r528, %r19;
	@%p28 bra 	$L__BB0_32;
	// begin inline asm
	cp.async.mbarrier.arrive.shared.b64 [%r211];
	// end inline asm
	mov.b32 	%r540, 1;
	// begin inline asm
	mbarrier.arrive.shared::cta.b64                             %rd88,  [%r211], %r540;    // 2. 
	// end inline asm
	setp.lt.s32 	%p29, %r147, 33;
	mov.b16 	%rs34, 1;
	@%p29 bra 	$L__BB0_68;
	setp.gt.u32 	%p30, %r532, 2047;
	min.u32 	%r51, %r147, 64;
	@%p30 bra 	$L__BB0_53;
	and.b32  	%r52, %r18, 3;
	setp.eq.s32 	%p31, %r52, 0;
	mov.u32 	%r530, %r532;
	@%p31 bra 	$L__BB0_43;
	add.s32 	%r53, %r21, 16384;
	mov.b32 	%r227, 0;
	st.shared.u32 	[%r21+16384], %r227;
	setp.eq.s32 	%p32, %r52, 1;
	mov.u32 	%r530, %r16;
	@%p32 bra 	$L__BB0_43;
	shl.b32 	%r54, %r8, 2;
	add.s32 	%r55, %r53, %r54;
	mov.b32 	%r228, 0;
	st.shared.u32 	[%r55], %r228;
	add.s32 	%r530, %r16, %r8;
	setp.eq.s32 	%p33, %r52, 2;
	@%p33 bra 	$L__BB0_43;
	add.s32 	%r229, %r55, %r54;
	mov.b32 	%r230, 0;
	st.shared.u32 	[%r229], %r230;
	add.s32 	%r530, %r530, %r8;
$L__BB0_43:
	setp.lt.u32 	%p34, %r17, 3;
	@%p34 bra 	$L__BB0_46;
	shl.b32 	%r236, %r8, 2;
$L__BB0_45:
	shl.b32 	%r231, %r530, 2;
	add.s32 	%r233, %r150, %r231;
	add.s32 	%r234, %r233, 16384;
	mov.b32 	%r235, 0;
	st.shared.u32 	[%r233+16384], %r235;
	add.s32 	%r237, %r234, %r236;
	st.shared.u32 	[%r237], %r235;
	add.s32 	%r238, %r237, %r236;
	st.shared.u32 	[%r238], %r235;
	add.s32 	%r239, %r238, %r236;
	st.shared.u32 	[%r239], %r235;
	add.s32 	%r530, %r236, %r530;
	setp.lt.u32 	%p35, %r530, 2048;
	@%p35 bra 	$L__BB0_45;
$L__BB0_46:
	setp.eq.s32 	%p36, %r52, 0;
	@%p36 bra 	$L__BB0_50;
	add.s32 	%r61, %r21, 24576;
	mov.b32 	%r240, 0;
	st.shared.u32 	[%r21+24576], %r240;
	setp.eq.s32 	%p37, %r52, 1;
	mov.u32 	%r532, %r16;
	@%p37 bra 	$L__BB0_50;
	shl.b32 	%r62, %r8, 2;
	add.s32 	%r63, %r61, %r62;
	mov.b32 	%r241, 0;
	st.shared.u32 	[%r63], %r241;
	add.s32 	%r532, %r16, %r8;
	setp.eq.s32 	%p38, %r52, 2;
	@%p38 bra 	$L__BB0_50;
	add.s32 	%r242, %r63, %r62;
	mov.b32 	%r243, 0;
	st.shared.u32 	[%r242], %r243;
	add.s32 	%r532, %r532, %r8;
$L__BB0_50:
	setp.lt.u32 	%p39, %r17, 3;
	@%p39 bra 	$L__BB0_53;
	shl.b32 	%r249, %r8, 2;
$L__BB0_52:
	shl.b32 	%r244, %r532, 2;
	add.s32 	%r246, %r150, %r244;
	add.s32 	%r247, %r246, 24576;
	mov.b32 	%r248, 0;
	st.shared.u32 	[%r246+24576], %r248;
	add.s32 	%r250, %r247, %r249;
	st.shared.u32 	[%r250], %r248;
	add.s32 	%r251, %r250, %r249;
	st.shared.u32 	[%r251], %r248;
	add.s32 	%r252, %r251, %r249;
	st.shared.u32 	[%r252], %r248;
	add.s32 	%r532, %r249, %r532;
	setp.lt.u32 	%p40, %r532, 2048;
	@%p40 bra 	$L__BB0_52;
$L__BB0_53:
	barrier.sync 	0;
	mov.b32 	%r534, 0;
	// begin inline asm
	mov.u64 %rd89, %globaltimer;
	// end inline asm
	add.s32 	%r255, %r211, 24;
$L__BB0_54:
	mov.b32 	%r256, 1;
	// begin inline asm
	{
	.reg .pred p;
	mbarrier.try_wait.parity.shared.b64 p, [%r255], %r256;
	selp.b32 %r254, 1, 0, p;
	}
	// end inline asm
	setp.eq.s32 	%p41, %r254, 0;
	@%p41 bra 	$L__BB0_71;
	shl.b32 	%r259, %r51, 2;
	add.s32 	%r70, %r259, -128;
	mov.b32 	%r535, 0;
$L__BB0_56:
	add.s32 	%r72, %r535, %r1;
	setp.ge.s32 	%p42, %r72, %r145;
	@%p42 bra 	$L__BB0_60;
	setp.ge.u32 	%p43, %r14, %r70;
	mul.lo.s32 	%r260, %r72, %r147;
	cvt.u64.u32 	%rd13, %r260;
	@%p43 bra 	$L__BB0_60;
	shl.b32 	%r73, %r535, 7;
	shl.b64 	%rd90, %rd13, 2;
	add.s64 	%rd14, %rd1, %rd90;
	mov.u32 	%r536, %r14;
$L__BB0_59:
	cvt.u64.u32 	%rd92, %r536;
	add.s32 	%r262, %r73, %r536;
	add.s32 	%r264, %r150, %r262;
	add.s32 	%r261, %r264, 16384;
	add.s64 	%rd93, %rd14, %rd92;
	add.s64 	%rd91, %rd93, 128;
	// begin inline asm
	cp.async.ca.shared.global [%r261], [%rd91], 4, 4;
	// end inline asm
	add.s32 	%r536, %r536, %r13;
	setp.lt.u32 	%p44, %r536, %r70;
	@%p44 bra 	$L__BB0_59;
$L__BB0_60:
	add.s32 	%r535, %r535, 1;
	setp.ne.s32 	%p45, %r535, 64;
	@%p45 bra 	$L__BB0_56;
	add.s32 	%r77, %r51, -33;
	mov.b32 	%r537, 0;
$L__BB0_62:
	mov.u32 	%r78, %r537;
	setp.lt.s32 	%p46, %r4, 1;
	add.s32 	%r79, %r78, 32;
	setp.ge.s32 	%p47, %r79, %r147;
	or.pred  	%p48, %p47, %p46;
	@%p48 bra 	$L__BB0_66;
	setp.ge.u32 	%p49, %r14, %r15;
	mul.lo.s32 	%r266, %r79, %r146;
	cvt.s64.s32 	%rd94, %r266;
	add.s64 	%rd15, %rd94, %rd6;
	@%p49 bra 	$L__BB0_66;
	shl.b32 	%r80, %r78, 8;
	shl.b64 	%rd95, %rd15, 2;
	add.s64 	%rd16, %rd2, %rd95;
	mov.u32 	%r538, %r14;
$L__BB0_65:
	cvt.u64.u32 	%rd97, %r538;
	add.s32 	%r268, %r80, %r538;
	add.s32 	%r270, %r150, %r268;
	add.s32 	%r267, %r270, 24576;
	add.s64 	%rd96, %rd16, %rd97;
	// begin inline asm
	cp.async.ca.shared.global [%r267], [%rd96], 4, 4;
	// end inline asm
	add.s32 	%r538, %r538, %r13;
	setp.lt.u32 	%p50, %r538, %r15;
	@%p50 bra 	$L__BB0_65;
$L__BB0_66:
	add.s32 	%r537, %r78, 1;
	setp.ne.s32 	%p51, %r78, %r77;
	@%p51 bra 	$L__BB0_62;
	add.s32 	%r272, %r211, 16;
	// begin inline asm
	cp.async.mbarrier.arrive.shared.b64 [%r272];
	// end inline asm
	mov.b32 	%r273, 1;
	// begin inline asm
	mbarrier.arrive.shared::cta.b64                             %rd98,  [%r272], %r273;    // 2. 
	// end inline asm
	mov.b32 	%r540, 2;
	mov.b16 	%rs32, 4;
	mov.u16 	%rs34, %rs12;
$L__BB0_68:
	setp.lt.s32 	%p53, %r147, 1;
	mov.pred 	%p140, 0;
	mov.f32 	%f163, 0f00000000;
	mov.f32 	%f164, %f163;
	mov.f32 	%f165, %f163;
	mov.f32 	%f166, %f163;
	mov.f32 	%f167, %f163;
	mov.f32 	%f168, %f163;
	mov.f32 	%f169, %f163;
	mov.f32 	%f170, %f163;
	mov.f32 	%f171, %f163;
	mov.f32 	%f172, %f163;
	mov.f32 	%f173, %f163;
	mov.f32 	%f174, %f163;
	mov.f32 	%f175, %f163;
	mov.f32 	%f176, %f163;
	mov.f32 	%f177, %f163;
	mov.f32 	%f178, %f163;
	@%p53 bra 	$L__BB0_148;
	add.s32 	%r86, %r11, %r6;
	shl.b32 	%r276, %r9, 2;
	cvt.u64.u32 	%rd18, %r276;
	add.s32 	%r277, %r86, %r10;
	shl.b32 	%r87, %r277, 2;
	cvt.u64.u32 	%rd19, %r87;
	shl.b32 	%r88, %r5, 2;
	cvt.u64.u32 	%rd99, %r88;
	add.s32 	%r89, %r86, %r8;
	max.u32 	%r278, %r89, 2048;
	setp.lt.u32 	%p54, %r89, 2048;
	selp.u32 	%r279, 1, 0, %p54;
	add.s32 	%r280, %r89, %r279;
	sub.s32 	%r281, %r278, %r280;
	div.u32 	%r282, %r281, %r8;
	add.s32 	%r90, %r282, %r279;
	add.s64 	%rd100, %rd19, %rd18;
	max.u64 	%rd101, %rd99, %rd100;
	setp.lt.u64 	%p55, %rd100, %rd99;
	selp.u64 	%rd20, 1, 0, %p55;
	or.b64  	%rd102, %rd100, %rd20;
	sub.s64 	%rd21, %rd101, %rd102;
	and.b64  	%rd103, %rd21, -4294967296;
	setp.ne.s64 	%p56, %rd103, 0;
	@%p56 bra 	$L__BB0_77;
	cvt.u32.u64 	%r283, %rd18;
	cvt.u32.u64 	%r284, %rd21;
	div.u32 	%r285, %r284, %r283;
	cvt.u64.u32 	%rd487, %r285;
	bra.uni 	$L__BB0_78;
$L__BB0_71:
	setp.lt.s32 	%p134, %r534, 16;
	@%p134 bra 	$L__BB0_76;
	// begin inline asm
	mov.u64 %rd477, %globaltimer;
	// end inline asm
	sub.s64 	%rd17, %rd477, %rd89;
	setp.lt.s64 	%p135, %rd17, 4000000;
	@%p135 bra 	$L__BB0_74;
	mov.b32 	%r517, 1000000;
	// begin inline asm
	nanosleep.u32 %r517;
	// end inline asm
	bra.uni 	$L__BB0_54;
$L__BB0_74:
	setp.lt.s64 	%p136, %rd17, 40000;
	@%p136 bra 	$L__BB0_54;
	shr.s64 	%rd478, %rd17, 63;
	shr.u64 	%rd479, %rd478, 62;
	add.s64 	%rd480, %rd17, %rd479;
	shr.u64 	%rd481, %rd480, 2;
	cvt.u32.u64 	%r518, %rd481;
	// begin inline asm
	nanosleep.u32 %r518;
	// end inline asm
	bra.uni 	$L__BB0_54;
$L__BB0_76:
	add.s32 	%r534, %r534, 1;
	bra.uni 	$L__BB0_54;
$L__BB0_77:
	div.u64 	%rd487, %rd21, %rd18;
$L__BB0_78:
	add.s64 	%rd25, %rd487, %rd20;
	add.s32 	%r287, %r90, 1;
	and.b32  	%r91, %r287, 3;
	add.s32 	%r92, %r89, %r8;
	max.s32 	%r93, %r3, 1;
	mov.b16 	%rs33, 0;
	mov.b32 	%r541, 0;
	mov.f32 	%f163, 0f00000000;
	mov.f32 	%f164, %f163;
	mov.f32 	%f165, %f163;
	mov.f32 	%f166, %f163;
	mov.f32 	%f167, %f163;
	mov.f32 	%f168, %f163;
	mov.f32 	%f169, %f163;
	mov.f32 	%f170, %f163;
	mov.f32 	%f171, %f163;
	mov.f32 	%f172, %f163;
	mov.f32 	%f173, %f163;
	mov.f32 	%f174, %f163;
	mov.f32 	%f175, %f163;
	mov.f32 	%f176, %f163;
	mov.f32 	%f177, %f163;
	mov.f32 	%f178, %f163;
$L__BB0_79:
	and.b16  	%rs19, %rs33, 255;
	mul.wide.u16 	%r289, %rs19, 16;
	shr.u16 	%rs20, %rs32, 1;
	and.b16  	%rs21, %rs20, 1;
	// begin inline asm
	mov.u64 %rd104, %globaltimer;
	// end inline asm
	mov.u32 	%r290, _ZZ27gemm_double_buffered_kernelILi64ELi64ELi32ELi4ELi4EEvPKfS1_PfiiiE16pipe_state_bytes;
	add.s32 	%r96, %r290, %r289;
	cvt.u32.u16 	%r97, %rs21;
	mov.b32 	%r542, 0;
$L__BB0_80:
	// begin inline asm
	{
	.reg .pred p;
	mbarrier.try_wait.parity.shared.b64 p, [%r96], %r97;
	selp.b32 %r291, 1, 0, p;
	}
	// end inline asm
	setp.ne.s32 	%p57, %r291, 0;
	@%p57 bra 	$L__BB0_87;
	setp.gt.s32 	%p131, %r542, 15;
	@%p131 bra 	$L__BB0_83;
	add.s32 	%r542, %r542, 1;
	bra.uni 	$L__BB0_80;
$L__BB0_83:
	// begin inline asm
	mov.u64 %rd472, %globaltimer;
	// end inline asm
	sub.s64 	%rd27, %rd472, %rd104;
	setp.lt.s64 	%p132, %rd27, 4000000;
	@%p132 bra 	$L__BB0_85;
	mov.b32 	%r515, 1000000;
	// begin inline asm
	nanosleep.u32 %r515;
	// end inline asm
	bra.uni 	$L__BB0_80;
$L__BB0_85:
	setp.lt.s64 	%p133, %rd27, 40000;
	@%p133 bra 	$L__BB0_80;
	shr.s64 	%rd473, %rd27, 63;
	shr.u64 	%rd474, %rd473, 62;
	add.s64 	%rd475, %rd27, %rd474;
	shr.u64 	%rd476, %rd475, 2;
	cvt.u32.u64 	%r516, %rd476;
	// begin inline asm
	nanosleep.u32 %r516;
	// end inline asm
	bra.uni 	$L__BB0_80;
$L__BB0_87:
	barrier.sync 	0;
	shl.b32 	%r295, %r541, 3;
	cvt.u64.u32 	%rd105, %r295;
	and.b64  	%rd106, %rd105, 8;
	add.s64 	%rd28, %rd4, %rd106;
	add.s64 	%rd29, %rd5, %rd106;
	mov.b32 	%r543, 0;
$L__BB0_88:
	shl.b32 	%r296, %r541, 5;
	add.s32 	%r101, %r296, %r543;
	setp.ge.s32 	%p58, %r101, %r147;
	@%p58 bra 	$L__BB0_90;
	shl.b32 	%r297, %r7, 7;
	add.s32 	%r298, %r543, %r297;
	ld.local.u64 	%rd107, [%rd28];
	mul.wide.u32 	%rd108, %r298, 4;
	add.s64 	%rd109, %rd107, %rd108;
	ld.f32 	%f115, [%rd109];
	ld.f32 	%f116, [%rd109+128];
	ld.f32 	%f117, [%rd109+256];
	ld.f32 	%f118, [%rd109+384];
	shl.b32 	%r299, %r543, 6;
	shl.b32 	%r300, %r6, 2;
	add.s32 	%r301, %r300, %r299;
	ld.local.u64 	%rd110, [%rd29];
	mul.wide.u32 	%rd111, %r301, 4;
	add.s64 	%rd112, %rd110, %rd111;
	ld.f32 	%f119, [%rd112];
	ld.f32 	%f120, [%rd112+4];
	ld.f32 	%f121, [%rd112+8];
	ld.f32 	%f122, [%rd112+12];
	fma.rn.f32 	%f178, %f115, %f119, %f178;
	fma.rn.f32 	%f177, %f115, %f120, %f177;
	fma.rn.f32 	%f176, %f115, %f121, %f176;
	fma.rn.f32 	%f175, %f115, %f122, %f175;
	fma.rn.f32 	%f174, %f116, %f119, %f174;
	fma.rn.f32 	%f173, %f116, %f120, %f173;
	fma.rn.f32 	%f172, %f116, %f121, %f172;
	fma.rn.f32 	%f171, %f116, %f122, %f171;
	fma.rn.f32 	%f170, %f117, %f119, %f170;
	fma.rn.f32 	%f169, %f117, %f120, %f169;
	fma.rn.f32 	%f168, %f117, %f121, %f168;
	fma.rn.f32 	%f167, %f117, %f122, %f167;
	fma.rn.f32 	%f166, %f118, %f119, %f166;
	fma.rn.f32 	%f165, %f118, %f120, %f165;
	fma.rn.f32 	%f164, %f118, %f121, %f164;
	fma.rn.f32 	%f163, %f118, %f122, %f163;
$L__BB0_90:
	add.s32 	%r302, %r101, 1;
	setp.ge.s32 	%p59, %r302, %r147;
	@%p59 bra 	$L__BB0_92;
	shl.b32 	%r303, %r543, 6;
	ld.local.u64 	%rd113, [%rd28];
	shl.b32 	%r304, %r7, 7;
	cvt.u64.u32 	%rd114, %r304;
	cvt.u64.u32 	%rd115, %r543;
	add.s64 	%rd116, %rd115, %rd114;
	shl.b64 	%rd117, %rd116, 2;
	add.s64 	%rd118, %rd113, %rd117;
	ld.f32 	%f123, [%rd118+4];
	ld.f32 	%f124, [%rd118+132];
	ld.f32 	%f125, [%rd118+260];
	ld.f32 	%f126, [%rd118+388];
	shl.b32 	%r305, %r6, 2;
	add.s32 	%r306, %r303, %r305;
	add.s32 	%r307, %r306, 64;
	ld.local.u64 	%rd119, [%rd29];
	mul.wide.u32 	%rd120, %r307, 4;
	add.s64 	%rd121, %rd119, %rd120;
	ld.f32 	%f127, [%rd121];
	ld.f32 	%f128, [%rd121+4];
	ld.f32 	%f129, [%rd121+8];
	ld.f32 	%f130, [%rd121+12];
	fma.rn.f32 	%f178, %f123, %f127, %f178;
	fma.rn.f32 	%f177, %f123, %f128, %f177;
	fma.rn.f32 	%f176, %f123, %f129, %f176;
	fma.rn.f32 	%f175, %f123, %f130, %f175;
	fma.rn.f32 	%f174, %f124, %f127, %f174;
	fma.rn.f32 	%f173, %f124, %f128, %f173;
	fma.rn.f32 	%f172, %f124, %f129, %f172;
	fma.rn.f32 	%f171, %f124, %f130, %f171;
	fma.rn.f32 	%f170, %f125, %f127, %f170;
	fma.rn.f32 	%f169, %f125, %f128, %f169;
	fma.rn.f32 	%f168, %f125, %f129, %f168;
	fma.rn.f32 	%f167, %f125, %f130, %f167;
	fma.rn.f32 	%f166, %f126, %f127, %f166;
	fma.rn.f32 	%f165, %f126, %f128, %f165;
	fma.rn.f32 	%f164, %f126, %f129, %f164;
	fma.rn.f32 	%f163, %f126, %f130, %f163;
$L__BB0_92:
	add.s32 	%r543, %r543, 2;
	setp.ne.s32 	%p60, %r543, 32;
	@%p60 bra 	$L__BB0_88;
	add.s32 	%r308, %r96, 8;
	mov.b32 	%r309, 1;
	// begin inline asm
	mbarrier.arrive.shared::cta.b64                             %rd122,  [%r308], %r309;    // 2. 
	// end inline asm
	add.s16 	%rs22, %rs33, 1;
	and.b16  	%rs23, %rs22, 255;
	setp.eq.s16 	%p61, %rs23, 2;
	xor.b16  	%rs24, %rs32, 2;
	selp.b16 	%rs33, 0, %rs22, %p61;
	selp.b16 	%rs32, %rs24, %rs32, %p61;
	setp.ge.s32 	%p62, %r540, %r3;
	@%p62 bra 	$L__BB0_146;
	setp.gt.u32 	%p63, %r86, 2047;
	shl.b32 	%r103, %r540, 5;
	sub.s32 	%r104, %r147, %r103;
	min.s32 	%r105, %r104, 32;
	@%p63 bra 	$L__BB0_106;
	setp.eq.s32 	%p64, %r91, 0;
	ld.local.u64 	%rd30, [%rd28];
	mov.u32 	%r544, %r86;
	@%p64 bra 	$L__BB0_99;
	setp.eq.s32 	%p65, %r91, 1;
	mul.wide.u32 	%rd123, %r86, 4;
	add.s64 	%rd31, %rd30, %rd123;
	mov.b32 	%r310, 0;
	st.u32 	[%rd31], %r310;
	mov.u32 	%r544, %r89;
	@%p65 bra 	$L__BB0_99;
	setp.eq.s32 	%p66, %r91, 2;
	mul.wide.s32 	%rd124, %r8, 4;
	add.s64 	%rd32, %rd31, %rd124;
	mov.b32 	%r311, 0;
	st.u32 	[%rd32], %r311;
	mov.u32 	%r544, %r92;
	@%p66 bra 	$L__BB0_99;
	add.s32 	%r544, %r92, %r8;
	mul.wide.s32 	%rd125, %r8, 4;
	add.s64 	%rd126, %rd32, %rd125;
	mov.b32 	%r312, 0;
	st.u32 	[%rd126], %r312;
$L__BB0_99:
	setp.lt.u32 	%p67, %r90, 3;
	@%p67 bra 	$L__BB0_100;
	bra.uni 	$L__BB0_190;
$L__BB0_100:
	ld.local.u64 	%rd33, [%rd29];
	mov.u32 	%r545, %r86;
	@%p64 bra 	$L__BB0_104;
	setp.eq.s32 	%p70, %r91, 1;
	mul.wide.u32 	%rd135, %r86, 4;
	add.s64 	%rd34, %rd33, %rd135;
	mov.b32 	%r317, 0;
	st.u32 	[%rd34], %r317;
	mov.u32 	%r545, %r89;
	@%p70 bra 	$L__BB0_104;
	setp.eq.s32 	%p71, %r91, 2;
	mul.wide.s32 	%rd136, %r8, 4;
	add.s64 	%rd35, %rd34, %rd136;
	mov.b32 	%r318, 0;
	st.u32 	[%rd35], %r318;
	mov.u32 	%r545, %r92;
	@%p71 bra 	$L__BB0_104;
	add.s32 	%r545, %r92, %r8;
	mul.wide.s32 	%rd137, %r8, 4;
	add.s64 	%rd138, %rd35, %rd137;
	mov.b32 	%r319, 0;
	st.u32 	[%rd138], %r319;
$L__BB0_104:
	@%p67 bra 	$L__BB0_106;
$L__BB0_105:
	mul.wide.u32 	%rd139, %r545, 4;
	add.s64 	%rd140, %rd33, %rd139;
	mov.b32 	%r320, 0;
	st.u32 	[%rd140], %r320;
	add.s32 	%r321, %r545, %r8;
	mul.wide.u32 	%rd141, %r321, 4;
	add.s64 	%rd142, %rd33, %rd141;
	st.u32 	[%rd142], %r320;
	add.s32 	%r322, %r321, %r8;
	mul.wide.u32 	%rd143, %r322, 4;
	add.s64 	%rd144, %rd33, %rd143;
	st.u32 	[%rd144], %r320;
	add.s32 	%r323, %r322, %r8;
	mul.wide.u32 	%rd145, %r323, 4;
	add.s64 	%rd146, %rd33, %rd145;
	st.u32 	[%rd146], %r320;
	add.s32 	%r545, %r323, %r8;
	setp.lt.u32 	%p73, %r545, 2048;
	@%p73 bra 	$L__BB0_105;
$L__BB0_106:
	barrier.sync 	0;
	and.b16  	%rs25, %rs34, 255;
	mul.wide.u16 	%r325, %rs25, 16;
	// begin inline asm
	mov.u64 %rd147, %globaltimer;
	// end inline asm
	mov.u32 	%r326, _ZZ27gemm_double_buffered_kernelILi64ELi64ELi32ELi4ELi4EEvPKfS1_PfiiiE16pipe_state_bytes;
	add.s32 	%r327, %r326, %r325;
	add.s32 	%r114, %r327, 8;
	mov.b32 	%r548, 0;
$L__BB0_107:
	cvt.u32.u16 	%r331, %rs32;
	and.b32  	%r330, %r331, 1;
	// begin inline asm
	{
	.reg .pred p;
	mbarrier.try_wait.parity.shared.b64 p, [%r114], %r330;
	selp.b32 %r328, 1, 0, p;
	}
	// end inline asm
	setp.ne.s32 	%p74, %r328, 0;
	@%p74 bra 	$L__BB0_114;
	setp.gt.s32 	%p128, %r548, 15;
	@%p128 bra 	$L__BB0_110;
	add.s32 	%r548, %r548, 1;
	bra.uni 	$L__BB0_107;
$L__BB0_110:
	// begin inline asm
	mov.u64 %rd467, %globaltimer;
	// end inline asm
	sub.s64 	%rd37, %rd467, %rd147;
	setp.lt.s64 	%p129, %rd37, 4000000;
	@%p129 bra 	$L__BB0_112;
	mov.b32 	%r513, 1000000;
	// begin inline asm
	nanosleep.u32 %r513;
	// end inline asm
	bra.uni 	$L__BB0_107;
$L__BB0_112:
	setp.lt.s64 	%p130, %rd37, 40000;
	@%p130 bra 	$L__BB0_107;
	shr.s64 	%rd468, %rd37, 63;
	shr.u64 	%rd469, %rd468, 62;
	add.s64 	%rd470, %rd37, %rd469;
	shr.u64 	%rd471, %rd470, 2;
	cvt.u32.u64 	%r514, %rd471;
	// begin inline asm
	nanosleep.u32 %r514;
	// end inline asm
	bra.uni 	$L__BB0_107;
$L__BB0_114:
	setp.le.s32 	%p75, %r147, %r103;
	@%p75 bra 	$L__BB0_145;
	max.s32 	%r332, %r105, 0;
	shl.b32 	%r117, %r332, 2;
	cvt.u64.u32 	%rd148, %r117;
	add.s64 	%rd38, %rd19, %rd18;
	max.u64 	%rd149, %rd148, %rd38;
	setp.lt.u64 	%p76, %rd38, %rd148;
	selp.u64 	%rd39, 1, 0, %p76;
	add.s64 	%rd150, %rd38, %rd39;
	sub.s64 	%rd40, %rd149, %rd150;
	and.b64  	%rd151, %rd40, -4294967296;
	setp.ne.s64 	%p77, %rd151, 0;
	@%p77 bra 	$L__BB0_117;
	cvt.u32.u64 	%r333, %rd18;
	cvt.u32.u64 	%r334, %rd40;
	div.u32 	%r335, %r334, %r333;
	cvt.u64.u32 	%rd488, %r335;
	bra.uni 	$L__BB0_118;
$L__BB0_117:
	div.u64 	%rd488, %rd40, %rd18;
$L__BB0_118:
	cvt.u64.u32 	%rd152, %r117;
	setp.lt.u64 	%p78, %rd38, %rd152;
	selp.b64 	%rd153, 2, 1, %p78;
	add.s64 	%rd154, %rd153, %rd488;
	add.s64 	%rd44, %rd488, %rd39;
	and.b64  	%rd45, %rd154, 63;
	mov.b32 	%r549, 0;
$L__BB0_119:
	setp.lt.s32 	%p79, %r104, 1;
	add.s32 	%r120, %r549, %r1;
	setp.ge.s32 	%p80, %r120, %r145;
	or.pred  	%p81, %p80, %p79;
	@%p81 bra 	$L__BB0_137;
	ld.local.u64 	%rd46, [%rd28];
	mul.lo.s32 	%r337, %r120, %r147;
	cvt.u64.u32 	%rd155, %r337;
	cvt.s64.s32 	%rd156, %r103;
	add.s64 	%rd157, %rd155, %rd156;
	shl.b64 	%rd158, %rd157, 2;
	add.s64 	%rd47, %rd1, %rd158;
	isspacep.shared	%p82, %rd46;
	not.pred 	%p83, %p82;
	@%p83 bra 	$L__BB0_131;
	setp.ge.u32 	%p88, %r87, %r117;
	@%p88 bra 	$L__BB0_137;
	cvta.to.shared.u64 	%rd291, %rd46;
	cvt.u32.u64 	%r404, %rd291;
	shl.b32 	%r405, %r549, 7;
	add.s32 	%r121, %r404, %r405;
	mov.u32 	%r550, %r87;
$L__BB0_123:
	cvt.u32.u64 	%r407, %rd18;
	cvt.u64.u32 	%rd293, %r550;
	add.s32 	%r406, %r121, %r550;
	add.s64 	%rd292, %rd47, %rd293;
	// begin inline asm
	cp.async.ca.shared.global [%r406], [%rd292], 4, 4;
	// end inline asm
	add.s32 	%r550, %r550, %r407;
	setp.lt.u32 	%p89, %r550, %r117;
	@%p89 bra 	$L__BB0_123;
	bra.uni 	$L__BB0_137;
$L__BB0_124:
	@%p79 bra 	$L__BB0_145;
	max.s32 	%r118, %r105, 1;
	mov.b32 	%r551, 0;
$L__BB0_126:
	setp.lt.s32 	%p92, %r4, 1;
	add.s32 	%r126, %r551, %r103;
	setp.ge.s32 	%p93, %r126, %r147;
	or.pred  	%p94, %p93, %p92;
	@%p94 bra 	$L__BB0_144;
	ld.local.u64 	%rd54, [%rd29];
	shl.b32 	%r127, %r551, 6;
	mul.lo.s32 	%r409, %r126, %r146;
	cvt.s64.s32 	%rd294, %r409;
	cvt.s64.s32 	%rd295, %r2;
	add.s64 	%rd296, %rd294, %rd295;
	shl.b64 	%rd297, %rd296, 2;
	add.s64 	%rd55, %rd2, %rd297;
	isspacep.shared	%p95, %rd54;
	not.pred 	%p96, %p95;
	@%p96 bra 	$L__BB0_138;
	setp.ge.u32 	%p101, %r87, %r88;
	@%p101 bra 	$L__BB0_144;
	cvta.to.shared.u64 	%rd433, %rd54;
	cvt.u32.u64 	%r475, %rd433;
	shl.b32 	%r476, %r127, 2;
	add.s32 	%r128, %r475, %r476;
	mov.u32 	%r552, %r87;
$L__BB0_130:
	cvt.u32.u64 	%r478, %rd18;
	cvt.u64.u32 	%rd435, %r552;
	add.s32 	%r477, %r128, %r552;
	add.s64 	%rd434, %rd55, %rd435;
	// begin inline asm
	cp.async.ca.shared.global [%r477], [%rd434], 4, 4;
	// end inline asm
	add.s32 	%r552, %r552, %r478;
	setp.lt.u32 	%p102, %r552, %r88;
	@%p102 bra 	$L__BB0_130;
	bra.uni 	$L__BB0_144;
$L__BB0_131:
	setp.ge.u32 	%p84, %r87, %r117;
	@%p84 bra 	$L__BB0_137;
	shl.b32 	%r338, %r549, 5;
	mul.wide.u32 	%rd159, %r338, 4;
	add.s64 	%rd48, %rd46, %rd159;
	setp.eq.s64 	%p85, %rd45, 0;
	mov.u64 	%rd491, %rd19;
	@%p85 bra 	$L__BB0_135;
	mov.b64 	%rd490, 0;
	mov.u64 	%rd491, %rd19;
$L__BB0_134:
	.pragma "nounroll";
	add.s64 	%rd161, %rd47, %rd491;
	ld.global.u32 	%r339, [%rd161];
	add.s64 	%rd162, %rd48, %rd491;
	st.u32 	[%rd162], %r339;
	add.s64 	%rd491, %rd491, %rd18;
	add.s64 	%rd490, %rd490, 1;
	setp.ne.s64 	%p86, %rd490, %rd45;
	@%p86 bra 	$L__BB0_134;
$L__BB0_135:
	setp.lt.u64 	%p87, %rd44, 63;
	@%p87 bra 	$L__BB0_137;
	add.s64 	%rd163, %rd47, %rd491;
	ld.global.u32 	%r340, [%rd163];
	add.s64 	%rd164, %rd48, %rd491;
	st.u32 	[%rd164], %r340;
	add.s64 	%rd165, %rd163, %rd18;
	ld.global.u32 	%r341, [%rd165];
	add.s64 	%rd166, %rd164, %rd18;
	st.u32 	[%rd166], %r341;
	add.s64 	%rd167, %rd165, %rd18;
	ld.global.u32 	%r342, [%rd167];
	add.s64 	%rd168, %rd166, %rd18;
	st.u32 	[%rd168], %r342;
	add.s64 	%rd169, %rd167, %rd18;
	ld.global.u32 	%r343, [%rd169];
	add.s64 	%rd170, %rd168, %rd18;
	st.u32 	[%rd170], %r343;
	add.s64 	%rd171, %rd169, %rd18;
	ld.global.u32 	%r344, [%rd171];
	add.s64 	%rd172, %rd170, %rd18;
	st.u32 	[%rd172], %r344;
	add.s64 	%rd173, %rd171, %rd18;
	ld.global.u32 	%r345, [%rd173];
	add.s64 	%rd174, %rd172, %rd18;
	st.u32 	[%rd174], %r345;
	add.s64 	%rd175, %rd173, %rd18;
	ld.global.u32 	%r346, [%rd175];
	add.s64 	%rd176, %rd174, %rd18;
	st.u32 	[%rd176], %r346;
	add.s64 	%rd177, %rd175, %rd18;
	ld.global.u32 	%r347, [%rd177];
	add.s64 	%rd178, %rd176, %rd18;
	st.u32 	[%rd178], %r347;
	add.s64 	%rd179, %rd177, %rd18;
	ld.global.u32 	%r348, [%rd179];
	add.s64 	%rd180, %rd178, %rd18;
	st.u32 	[%rd180], %r348;
	add.s64 	%rd181, %rd179, %rd18;
	ld.global.u32 	%r349, [%rd181];
	add.s64 	%rd182, %rd180, %rd18;
	st.u32 	[%rd182], %r349;
	add.s64 	%rd183, %rd181, %rd18;
	ld.global.u32 	%r350, [%rd183];
	add.s64 	%rd184, %rd182, %rd18;
	st.u32 	[%rd184], %r350;
	add.s64 	%rd185, %rd183, %rd18;
	ld.global.u32 	%r351, [%rd185];
	add.s64 	%rd186, %rd184, %rd18;
	st.u32 	[%rd186], %r351;
	add.s64 	%rd187, %rd185, %rd18;
	ld.global.u32 	%r352, [%rd187];
	add.s64 	%rd188, %rd186, %rd18;
	st.u32 	[%rd188], %r352;
	add.s64 	%rd189, %rd187, %rd18;
	ld.global.u32 	%r353, [%rd189];
	add.s64 	%rd190, %rd188, %rd18;
	st.u32 	[%rd190], %r353;
	add.s64 	%rd191, %rd189, %rd18;
	ld.global.u32 	%r354, [%rd191];
	add.s64 	%rd192, %rd190, %rd18;
	st.u32 	[%rd192], %r354;
	add.s64 	%rd193, %rd191, %rd18;
	ld.global.u32 	%r355, [%rd193];
	add.s64 	%rd194, %rd192, %rd18;
	st.u32 	[%rd194], %r355;
	add.s64 	%rd195, %rd193, %rd18;
	ld.global.u32 	%r356, [%rd195];
	add.s64 	%rd196, %rd194, %rd18;
	st.u32 	[%rd196], %r356;
	add.s64 	%rd197, %rd195, %rd18;
	ld.global.u32 	%r357, [%rd197];
	add.s64 	%rd198, %rd196, %rd18;
	st.u32 	[%rd198], %r357;
	add.s64 	%rd199, %rd197, %rd18;
	ld.global.u32 	%r358, [%rd199];
	add.s64 	%rd200, %rd198, %rd18;
	st.u32 	[%rd200], %r358;
	add.s64 	%rd201, %rd199, %rd18;
	ld.global.u32 	%r359, [%rd201];
	add.s64 	%rd202, %rd200, %rd18;
	st.u32 	[%rd202], %r359;
	add.s64 	%rd203, %rd201, %rd18;
	ld.global.u32 	%r360, [%rd203];
	add.s64 	%rd204, %rd202, %rd18;
	st.u32 	[%rd204], %r360;
	add.s64 	%rd205, %rd203, %rd18;
	ld.global.u32 	%r361, [%rd205];
	add.s64 	%rd206, %rd204, %rd18;
	st.u32 	[%rd206], %r361;
	add.s64 	%rd207, %rd205, %rd18;
	ld.global.u32 	%r362, [%rd207];
	add.s64 	%rd208, %rd206, %rd18;
	st.u32 	[%rd208], %r362;
	add.s64 	%rd209, %rd207, %rd18;
	ld.global.u32 	%r363, [%rd209];
	add.s64 	%rd210, %rd208, %rd18;
	st.u32 	[%rd210], %r363;
	add.s64 	%rd211, %rd209, %rd18;
	ld.global.u32 	%r364, [%rd211];
	add.s64 	%rd212, %rd210, %rd18;
	st.u32 	[%rd212], %r364;
	add.s64 	%rd213, %rd211, %rd18;
	ld.global.u32 	%r365, [%rd213];
	add.s64 	%rd214, %rd212, %rd18;
	st.u32 	[%rd214], %r365;
	add.s64 	%rd215, %rd213, %rd18;
	ld.global.u32 	%r366, [%rd215];
	add.s64 	%rd216, %rd214, %rd18;
	st.u32 	[%rd216], %r366;
	add.s64 	%rd217, %rd215, %rd18;
	ld.global.u32 	%r367, [%rd217];
	add.s64 	%rd218, %rd216, %rd18;
	st.u32 	[%rd218], %r367;
	add.s64 	%rd219, %rd217, %rd18;
	ld.global.u32 	%r368, [%rd219];
	add.s64 	%rd220, %rd218, %rd18;
	st.u32 	[%rd220], %r368;
	add.s64 	%rd221, %rd219, %rd18;
	ld.global.u32 	%r369, [%rd221];
	add.s64 	%rd222, %rd220, %rd18;
	st.u32 	[%rd222], %r369;
	add.s64 	%rd223, %rd221, %rd18;
	ld.global.u32 	%r370, [%rd223];
	add.s64 	%rd224, %rd222, %rd18;
	st.u32 	[%rd224], %r370;
	add.s64 	%rd225, %rd223, %rd18;
	ld.global.u32 	%r371, [%rd225];
	add.s64 	%rd226, %rd224, %rd18;
	st.u32 	[%rd226], %r371;
	add.s64 	%rd227, %rd225, %rd18;
	ld.global.u32 	%r372, [%rd227];
	add.s64 	%rd228, %rd226, %rd18;
	st.u32 	[%rd228], %r372;
	add.s64 	%rd229, %rd227, %rd18;
	ld.global.u32 	%r373, [%rd229];
	add.s64 	%rd230, %rd228, %rd18;
	st.u32 	[%rd230], %r373;
	add.s64 	%rd231, %rd229, %rd18;
	ld.global.u32 	%r374, [%rd231];
	add.s64 	%rd232, %rd230, %rd18;
	st.u32 	[%rd232], %r374;
	add.s64 	%rd233, %rd231, %rd18;
	ld.global.u32 	%r375, [%rd233];
	add.s64 	%rd234, %rd232, %rd18;
	st.u32 	[%rd234], %r375;
	add.s64 	%rd235, %rd233, %rd18;
	ld.global.u32 	%r376, [%rd235];
	add.s64 	%rd236, %rd234, %rd18;
	st.u32 	[%rd236], %r376;
	add.s64 	%rd237, %rd235, %rd18;
	ld.global.u32 	%r377, [%rd237];
	add.s64 	%rd238, %rd236, %rd18;
	st.u32 	[%rd238], %r377;
	add.s64 	%rd239, %rd237, %rd18;
	ld.global.u32 	%r378, [%rd239];
	add.s64 	%rd240, %rd238, %rd18;
	st.u32 	[%rd240], %r378;
	add.s64 	%rd241, %rd239, %rd18;
	ld.global.u32 	%r379, [%rd241];
	add.s64 	%rd242, %rd240, %rd18;
	st.u32 	[%rd242], %r379;
	add.s64 	%rd243, %rd241, %rd18;
	ld.global.u32 	%r380, [%rd243];
	add.s64 	%rd244, %rd242, %rd18;
	st.u32 	[%rd244], %r380;
	add.s64 	%rd245, %rd243, %rd18;
	ld.global.u32 	%r381, [%rd245];
	add.s64 	%rd246, %rd244, %rd18;
	st.u32 	[%rd246], %r381;
	add.s64 	%rd247, %rd245, %rd18;
	ld.global.u32 	%r382, [%rd247];
	add.s64 	%rd248, %rd246, %rd18;
	st.u32 	[%rd248], %r382;
	add.s64 	%rd249, %rd247, %rd18;
	ld.global.u32 	%r383, [%rd249];
	add.s64 	%rd250, %rd248, %rd18;
	st.u32 	[%rd250], %r383;
	add.s64 	%rd251, %rd249, %rd18;
	ld.global.u32 	%r384, [%rd251];
	add.s64 	%rd252, %rd250, %rd18;
	st.u32 	[%rd252], %r384;
	add.s64 	%rd253, %rd251, %rd18;
	ld.global.u32 	%r385, [%rd253];
	add.s64 	%rd254, %rd252, %rd18;
	st.u32 	[%rd254], %r385;
	add.s64 	%rd255, %rd253, %rd18;
	ld.global.u32 	%r386, [%rd255];
	add.s64 	%rd256, %rd254, %rd18;
	st.u32 	[%rd256], %r386;
	add.s64 	%rd257, %rd255, %rd18;
	ld.global.u32 	%r387, [%rd257];
	add.s64 	%rd258, %rd256, %rd18;
	st.u32 	[%rd258], %r387;
	add.s64 	%rd259, %rd257, %rd18;
	ld.global.u32 	%r388, [%rd259];
	add.s64 	%rd260, %rd258, %rd18;
	st.u32 	[%rd260], %r388;
	add.s64 	%rd261, %rd259, %rd18;
	ld.global.u32 	%r389, [%rd261];
	add.s64 	%rd262, %rd260, %rd18;
	st.u32 	[%rd262], %r389;
	add.s64 	%rd263, %rd261, %rd18;
	ld.global.u32 	%r390, [%rd263];
	add.s64 	%rd264, %rd262, %rd18;
	st.u32 	[%rd264], %r390;
	add.s64 	%rd265, %rd263, %rd18;
	ld.global.u32 	%r391, [%rd265];
	add.s64 	%rd266, %rd264, %rd18;
	st.u32 	[%rd266], %r391;
	add.s64 	%rd267, %rd265, %rd18;
	ld.global.u32 	%r392, [%rd267];
	add.s64 	%rd268, %rd266, %rd18;
	st.u32 	[%rd268], %r392;
	add.s64 	%rd269, %rd267, %rd18;
	ld.global.u32 	%r393, [%rd269];
	add.s64 	%rd270, %rd268, %rd18;
	st.u32 	[%rd270], %r393;
	add.s64 	%rd271, %rd269, %rd18;
	ld.global.u32 	%r394, [%rd271];
	add.s64 	%rd272, %rd270, %rd18;
	st.u32 	[%rd272], %r394;
	add.s64 	%rd273, %rd271, %rd18;
	ld.global.u32 	%r395, [%rd273];
	add.s64 	%rd274, %rd272, %rd18;
	st.u32 	[%rd274], %r395;
	add.s64 	%rd275, %rd273, %rd18;
	ld.global.u32 	%r396, [%rd275];
	add.s64 	%rd276, %rd274, %rd18;
	st.u32 	[%rd276], %r396;
	add.s64 	%rd277, %rd275, %rd18;
	ld.global.u32 	%r397, [%rd277];
	add.s64 	%rd278, %rd276, %rd18;
	st.u32 	[%rd278], %r397;
	add.s64 	%rd279, %rd277, %rd18;
	ld.global.u32 	%r398, [%rd279];
	add.s64 	%rd280, %rd278, %rd18;
	st.u32 	[%rd280], %r398;
	add.s64 	%rd281, %rd279, %rd18;
	ld.global.u32 	%r399, [%rd281];
	add.s64 	%rd282, %rd280, %rd18;
	st.u32 	[%rd282], %r399;
	add.s64 	%rd283, %rd281, %rd18;
	ld.global.u32 	%r400, [%rd283];
	add.s64 	%rd284, %rd282, %rd18;
	st.u32 	[%rd284], %r400;
	add.s64 	%rd285, %rd283, %rd18;
	ld.global.u32 	%r401, [%rd285];
	add.s64 	%rd286, %rd284, %rd18;
	st.u32 	[%rd286], %r401;
	add.s64 	%rd287, %rd285, %rd18;
	ld.global.u32 	%r402, [%rd287];
	add.s64 	%rd288, %rd286, %rd18;
	st.u32 	[%rd288], %r402;
	add.s64 	%rd289, %rd287, %rd18;
	ld.global.u32 	%r403, [%rd289];
	add.s64 	%rd290, %rd288, %rd18;
	st.u32 	[%rd290], %r403;
$L__BB0_137:
	add.s32 	%r549, %r549, 1;
	setp.eq.s32 	%p90, %r549, 64;
	@%p90 bra 	$L__BB0_124;
	bra.uni 	$L__BB0_119;
$L__BB0_138:
	setp.ge.u32 	%p97, %r87, %r88;
	@%p97 bra 	$L__BB0_144;
	mul.wide.u32 	%rd298, %r127, 4;
	add.s64 	%rd56, %rd54, %rd298;
	and.b64  	%rd299, %rd25, 63;
	setp.eq.s64 	%p98, %rd299, 63;
	mov.u64 	%rd494, %rd19;
	@%p98 bra 	$L__BB0_142;
	mov.b64 	%rd493, 0;
	mov.u64 	%rd494, %rd19;
$L__BB0_141:
	.pragma "nounroll";
	add.s64 	%rd301, %rd55, %rd494;
	ld.global.u32 	%r410, [%rd301];
	add.s64 	%rd302, %rd56, %rd494;
	st.u32 	[%rd302], %r410;
	add.s64 	%rd494, %rd494, %rd18;
	add.s64 	%rd493, %rd493, 1;
	add.s64 	%rd303, %rd25, 1;
	and.b64  	%rd304, %rd303, 63;
	setp.ne.s64 	%p99, %rd493, %rd304;
	@%p99 bra 	$L__BB0_141;
$L__BB0_142:
	setp.lt.u64 	%p100, %rd25, 63;
	@%p100 bra 	$L__BB0_144;
	add.s64 	%rd305, %rd55, %rd494;
	ld.global.u32 	%r411, [%rd305];
	add.s64 	%rd306, %rd56, %rd494;
	st.u32 	[%rd306], %r411;
	add.s64 	%rd307, %rd305, %rd18;
	ld.global.u32 	%r412, [%rd307];
	add.s64 	%rd308, %rd306, %rd18;
	st.u32 	[%rd308], %r412;
	add.s64 	%rd309, %rd307, %rd18;
	ld.global.u32 	%r413, [%rd309];
	add.s64 	%rd310, %rd308, %rd18;
	st.u32 	[%rd310], %r413;
	add.s64 	%rd311, %rd309, %rd18;
	ld.global.u32 	%r414, [%rd311];
	add.s64 	%rd312, %rd310, %rd18;
	st.u32 	[%rd312], %r414;
	add.s64 	%rd313, %rd311, %rd18;
	ld.global.u32 	%r415, [%rd313];
	add.s64 	%rd314, %rd312, %rd18;
	st.u32 	[%rd314], %r415;
	add.s64 	%rd315, %rd313, %rd18;
	ld.global.u32 	%r416, [%rd315];
	add.s64 	%rd316, %rd314, %rd18;
	st.u32 	[%rd316], %r416;
	add.s64 	%rd317, %rd315, %rd18;
	ld.global.u32 	%r417, [%rd317];
	add.s64 	%rd318, %rd316, %rd18;
	st.u32 	[%rd318], %r417;
	add.s64 	%rd319, %rd317, %rd18;
	ld.global.u32 	%r418, [%rd319];
	add.s64 	%rd320, %rd318, %rd18;
	st.u32 	[%rd320], %r418;
	add.s64 	%rd321, %rd319, %rd18;
	ld.global.u32 	%r419, [%rd321];
	add.s64 	%rd322, %rd320, %rd18;
	st.u32 	[%rd322], %r419;
	add.s64 	%rd323, %rd321, %rd18;
	ld.global.u32 	%r420, [%rd323];
	add.s64 	%rd324, %rd322, %rd18;
	st.u32 	[%rd324], %r420;
	add.s64 	%rd325, %rd323, %rd18;
	ld.global.u32 	%r421, [%rd325];
	add.s64 	%rd326, %rd324, %rd18;
	st.u32 	[%rd326], %r421;
	add.s64 	%rd327, %rd325, %rd18;
	ld.global.u32 	%r422, [%rd327];
	add.s64 	%rd328, %rd326, %rd18;
	st.u32 	[%rd328], %r422;
	add.s64 	%rd329, %rd327, %rd18;
	ld.global.u32 	%r423, [%rd329];
	add.s64 	%rd330, %rd328, %rd18;
	st.u32 	[%rd330], %r423;
	add.s64 	%rd331, %rd329, %rd18;
	ld.global.u32 	%r424, [%rd331];
	add.s64 	%rd332, %rd330, %rd18;
	st.u32 	[%rd332], %r424;
	add.s64 	%rd333, %rd331, %rd18;
	ld.global.u32 	%r425, [%rd333];
	add.s64 	%rd334, %rd332, %rd18;
	st.u32 	[%rd334], %r425;
	add.s64 	%rd335, %rd333, %rd18;
	ld.global.u32 	%r426, [%rd335];
	add.s64 	%rd336, %rd334, %rd18;
	st.u32 	[%rd336], %r426;
	add.s64 	%rd337, %rd335, %rd18;
	ld.global.u32 	%r427, [%rd337];
	add.s64 	%rd338, %rd336, %rd18;
	st.u32 	[%rd338], %r427;
	add.s64 	%rd339, %rd337, %rd18;
	ld.global.u32 	%r428, [%rd339];
	add.s64 	%rd340, %rd338, %rd18;
	st.u32 	[%rd340], %r428;
	add.s64 	%rd341, %rd339, %rd18;
	ld.global.u32 	%r429, [%rd341];
	add.s64 	%rd342, %rd340, %rd18;
	st.u32 	[%rd342], %r429;
	add.s64 	%rd343, %rd341, %rd18;
	ld.global.u32 	%r430, [%rd343];
	add.s64 	%rd344, %rd342, %rd18;
	st.u32 	[%rd344], %r430;
	add.s64 	%rd345, %rd343, %rd18;
	ld.global.u32 	%r431, [%rd345];
	add.s64 	%rd346, %rd344, %rd18;
	st.u32 	[%rd346], %r431;
	add.s64 	%rd347, %rd345, %rd18;
	ld.global.u32 	%r432, [%rd347];
	add.s64 	%rd348, %rd346, %rd18;
	st.u32 	[%rd348], %r432;
	add.s64 	%rd349, %rd347, %rd18;
	ld.global.u32 	%r433, [%rd349];
	add.s64 	%rd350, %rd348, %rd18;
	st.u32 	[%rd350], %r433;
	add.s64 	%rd351, %rd349, %rd18;
	ld.global.u32 	%r434, [%rd351];
	add.s64 	%rd352, %rd350, %rd18;
	st.u32 	[%rd352], %r434;
	add.s64 	%rd353, %rd351, %rd18;
	ld.global.u32 	%r435, [%rd353];
	add.s64 	%rd354, %rd352, %rd18;
	st.u32 	[%rd354], %r435;
	add.s64 	%rd355, %rd353, %rd18;
	ld.global.u32 	%r436, [%rd355];
	add.s64 	%rd356, %rd354, %rd18;
	st.u32 	[%rd356], %r436;
	add.s64 	%rd357, %rd355, %rd18;
	ld.global.u32 	%r437, [%rd357];
	add.s64 	%rd358, %rd356, %rd18;
	st.u32 	[%rd358], %r437;
	add.s64 	%rd359, %rd357, %rd18;
	ld.global.u32 	%r438, [%rd359];
	add.s64 	%rd360, %rd358, %rd18;
	st.u32 	[%rd360], %r438;
	add.s64 	%rd361, %rd359, %rd18;
	ld.global.u32 	%r439, [%rd361];
	add.s64 	%rd362, %rd360, %rd18;
	st.u32 	[%rd362], %r439;
	add.s64 	%rd363, %rd361, %rd18;
	ld.global.u32 	%r440, [%rd363];
	add.s64 	%rd364, %rd362, %rd18;
	st.u32 	[%rd364], %r440;
	add.s64 	%rd365, %rd363, %rd18;
	ld.global.u32 	%r441, [%rd365];
	add.s64 	%rd366, %rd364, %rd18;
	st.u32 	[%rd366], %r441;
	add.s64 	%rd367, %rd365, %rd18;
	ld.global.u32 	%r442, [%rd367];
	add.s64 	%rd368, %rd366, %rd18;
	st.u32 	[%rd368], %r442;
	add.s64 	%rd369, %rd367, %rd18;
	ld.global.u32 	%r443, [%rd369];
	add.s64 	%rd370, %rd368, %rd18;
	st.u32 	[%rd370], %r443;
	add.s64 	%rd371, %rd369, %rd18;
	ld.global.u32 	%r444, [%rd371];
	add.s64 	%rd372, %rd370, %rd18;
	st.u32 	[%rd372], %r444;
	add.s64 	%rd373, %rd371, %rd18;
	ld.global.u32 	%r445, [%rd373];
	add.s64 	%rd374, %rd372, %rd18;
	st.u32 	[%rd374], %r445;
	add.s64 	%rd375, %rd373, %rd18;
	ld.global.u32 	%r446, [%rd375];
	add.s64 	%rd376, %rd374, %rd18;
	st.u32 	[%rd376], %r446;
	add.s64 	%rd377, %rd375, %rd18;
	ld.global.u32 	%r447, [%rd377];
	add.s64 	%rd378, %rd376, %rd18;
	st.u32 	[%rd378], %r447;
	add.s64 	%rd379, %rd377, %rd18;
	ld.global.u32 	%r448, [%rd379];
	add.s64 	%rd380, %rd378, %rd18;
	st.u32 	[%rd380], %r448;
	add.s64 	%rd381, %rd379, %rd18;
	ld.global.u32 	%r449, [%rd381];
	add.s64 	%rd382, %rd380, %rd18;
	st.u32 	[%rd382], %r449;
	add.s64 	%rd383, %rd381, %rd18;
	ld.global.u32 	%r450, [%rd383];
	add.s64 	%rd384, %rd382, %rd18;
	st.u32 	[%rd384], %r450;
	add.s64 	%rd385, %rd383, %rd18;
	ld.global.u32 	%r451, [%rd385];
	add.s64 	%rd386, %rd384, %rd18;
	st.u32 	[%rd386], %r451;
	add.s64 	%rd387, %rd385, %rd18;
	ld.global.u32 	%r452, [%rd387];
	add.s64 	%rd388, %rd386, %rd18;
	st.u32 	[%rd388], %r452;
	add.s64 	%rd389, %rd387, %rd18;
	ld.global.u32 	%r453, [%rd389];
	add.s64 	%rd390, %rd388, %rd18;
	st.u32 	[%rd390], %r453;
	add.s64 	%rd391, %rd389, %rd18;
	ld.global.u32 	%r454, [%rd391];
	add.s64 	%rd392, %rd390, %rd18;
	st.u32 	[%rd392], %r454;
	add.s64 	%rd393, %rd391, %rd18;
	ld.global.u32 	%r455, [%rd393];
	add.s64 	%rd394, %rd392, %rd18;
	st.u32 	[%rd394], %r455;
	add.s64 	%rd395, %rd393, %rd18;
	ld.global.u32 	%r456, [%rd395];
	add.s64 	%rd396, %rd394, %rd18;
	st.u32 	[%rd396], %r456;
	add.s64 	%rd397, %rd395, %rd18;
	ld.global.u32 	%r457, [%rd397];
	add.s64 	%rd398, %rd396, %rd18;
	st.u32 	[%rd398], %r457;
	add.s64 	%rd399, %rd397, %rd18;
	ld.global.u32 	%r458, [%rd399];
	add.s64 	%rd400, %rd398, %rd18;
	st.u32 	[%rd400], %r458;
	add.s64 	%rd401, %rd399, %rd18;
	ld.global.u32 	%r459, [%rd401];
	add.s64 	%rd402, %rd400, %rd18;
	st.u32 	[%rd402], %r459;
	add.s64 	%rd403, %rd401, %rd18;
	ld.global.u32 	%r460, [%rd403];
	add.s64 	%rd404, %rd402, %rd18;
	st.u32 	[%rd404], %r460;
	add.s64 	%rd405, %rd403, %rd18;
	ld.global.u32 	%r461, [%rd405];
	add.s64 	%rd406, %rd404, %rd18;
	st.u32 	[%rd406], %r461;
	add.s64 	%rd407, %rd405, %rd18;
	ld.global.u32 	%r462, [%rd407];
	add.s64 	%rd408, %rd406, %rd18;
	st.u32 	[%rd408], %r462;
	add.s64 	%rd409, %rd407, %rd18;
	ld.global.u32 	%r463, [%rd409];
	add.s64 	%rd410, %rd408, %rd18;
	st.u32 	[%rd410], %r463;
	add.s64 	%rd411, %rd409, %rd18;
	ld.global.u32 	%r464, [%rd411];
	add.s64 	%rd412, %rd410, %rd18;
	st.u32 	[%rd412], %r464;
	add.s64 	%rd413, %rd411, %rd18;
	ld.global.u32 	%r465, [%rd413];
	add.s64 	%rd414, %rd412, %rd18;
	st.u32 	[%rd414], %r465;
	add.s64 	%rd415, %rd413, %rd18;
	ld.global.u32 	%r466, [%rd415];
	add.s64 	%rd416, %rd414, %rd18;
	st.u32 	[%rd416], %r466;
	add.s64 	%rd417, %rd415, %rd18;
	ld.global.u32 	%r467, [%rd417];
	add.s64 	%rd418, %rd416, %rd18;
	st.u32 	[%rd418], %r467;
	add.s64 	%rd419, %rd417, %rd18;
	ld.global.u32 	%r468, [%rd419];
	add.s64 	%rd420, %rd418, %rd18;
	st.u32 	[%rd420], %r468;
	add.s64 	%rd421, %rd419, %rd18;
	ld.global.u32 	%r469, [%rd421];
	add.s64 	%rd422, %rd420, %rd18;
	st.u32 	[%rd422], %r469;
	add.s64 	%rd423, %rd421, %rd18;
	ld.global.u32 	%r470, [%rd423];
	add.s64 	%rd424, %rd422, %rd18;
	st.u32 	[%rd424], %r470;
	add.s64 	%rd425, %rd423, %rd18;
	ld.global.u32 	%r471, [%rd425];
	add.s64 	%rd426, %rd424, %rd18;
	st.u32 	[%rd426], %r471;
	add.s64 	%rd427, %rd425, %rd18;
	ld.global.u32 	%r472, [%rd427];
	add.s64 	%rd428, %rd426, %rd18;
	st.u32 	[%rd428], %r472;
	add.s64 	%rd429, %rd427, %rd18;
	ld.global.u32 	%r473, [%rd429];
	add.s64 	%rd430, %rd428, %rd18;
	st.u32 	[%rd430], %r473;
	add.s64 	%rd431, %rd429, %rd18;
	ld.global.u32 	%r474, [%rd431];
	add.s64 	%rd432, %rd430, %rd18;
	st.u32 	[%rd432], %r474;
$L__BB0_144:
	add.s32 	%r551, %r551, 1;
	setp.ne.s32 	%p103, %r551, %r118;
	@%p103 bra 	$L__BB0_126;
$L__BB0_145:
	add.s32 	%r480, %r114, -8;
	// begin inline asm
	cp.async.mbarrier.arrive.shared.b64 [%r480];
	// end inline asm
	mov.b32 	%r481, 1;
	// begin inline asm
	mbarrier.arrive.shared::cta.b64                             %rd436,  [%r480], %r481;    // 2. 
	// end inline asm
	add.s16 	%rs26, %rs34, 1;
	and.b16  	%rs27, %rs26, 255;
	setp.eq.s16 	%p104, %rs27, 2;
	selp.b16 	%rs34, 0, %rs26, %p104;
	selp.u16 	%rs28, 1, 0, %p104;
	xor.b16  	%rs32, %rs32, %rs28;
	add.s32 	%r540, %r540, 1;
$L__BB0_146:
	add.s32 	%r541, %r541, 1;
	setp.ne.s32 	%p105, %r541, %r93;
	@%p105 bra 	$L__BB0_79;
	and.b16  	%rs29, %rs32, 4;
	setp.eq.s16 	%p140, %rs29, 0;
$L__BB0_148:
	barrier.sync 	0;
	shl.b32 	%r482, %r7, 2;
	add.s32 	%r135, %r1, %r482;
	shl.b32 	%r483, %r6, 2;
	add.s32 	%r136, %r2, %r483;
	setp.ge.s32 	%p106, %r135, %r145;
	@%p106 bra 	$L__BB0_157;
	mul.lo.s32 	%r137, %r135, %r146;
	setp.ge.s32 	%p107, %r136, %r146;
	@%p107 bra 	$L__BB0_151;
	add.s32 	%r484, %r136, %r137;
	mul.wide.s32 	%rd437, %r484, 4;
	add.s64 	%rd438, %rd3, %rd437;
	st.global.f32 	[%rd438], %f178;
$L__BB0_151:
	add.s32 	%r485, %r136, 1;
	setp.ge.s32 	%p108, %r485, %r146;
	cvt.s64.s32 	%rd439, %r137;
	cvt.s64.s32 	%rd440, %r136;
	add.s64 	%rd441, %rd440, %rd439;
	shl.b64 	%rd442, %rd441, 2;
	add.s64 	%rd62, %rd3, %rd442;
	@%p108 bra 	$L__BB0_153;
	st.global.f32 	[%rd62+4], %f177;
$L__BB0_153:
	add.s32 	%r486, %r136, 2;
	setp.ge.s32 	%p109, %r486, %r146;
	@%p109 bra 	$L__BB0_155;
	st.global.f32 	[%rd62+8], %f176;
$L__BB0_155:
	add.s32 	%r487, %r136, 3;
	setp.ge.s32 	%p110, %r487, %r146;
	@%p110 bra 	$L__BB0_157;
	st.global.f32 	[%rd62+12], %f175;
$L__BB0_157:
	add.s32 	%r138, %r135, 1;
	setp.ge.s32 	%p111, %r138, %r145;
	@%p111 bra 	$L__BB0_166;
	mul.lo.s32 	%r139, %r138, %r146;
	setp.ge.s32 	%p112, %r136, %r146;
	@%p112 bra 	$L__BB0_160;
	add.s32 	%r488, %r136, %r139;
	mul.wide.s32 	%rd443, %r488, 4;
	add.s64 	%rd444, %rd3, %rd443;
	st.global.f32 	[%rd444], %f174;
$L__BB0_160:
	add.s32 	%r489, %r136, 1;
	setp.ge.s32 	%p113, %r489, %r146;
	cvt.s64.s32 	%rd445, %r139;
	cvt.s64.s32 	%rd446, %r136;
	add.s64 	%rd447, %rd446, %rd445;
	shl.b64 	%rd448, %rd447, 2;
	add.s64 	%rd63, %rd3, %rd448;
	@%p113 bra 	$L__BB0_162;
	st.global.f32 	[%rd63+4], %f173;
$L__BB0_162:
	add.s32 	%r490, %r136, 2;
	setp.ge.s32 	%p114, %r490, %r146;
	@%p114 bra 	$L__BB0_164;
	st.global.f32 	[%rd63+8], %f172;
$L__BB0_164:
	add.s32 	%r491, %r136, 3;
	setp.ge.s32 	%p115, %r491, %r146;
	@%p115 bra 	$L__BB0_166;
	st.global.f32 	[%rd63+12], %f171;
$L__BB0_166:
	add.s32 	%r140, %r135, 2;
	setp.ge.s32 	%p116, %r140, %r145;
	@%p116 bra 	$L__BB0_175;
	mul.lo.s32 	%r141, %r140, %r146;
	setp.ge.s32 	%p117, %r136, %r146;
	@%p117 bra 	$L__BB0_169;
	add.s32 	%r492, %r136, %r141;
	mul.wide.s32 	%rd449, %r492, 4;
	add.s64 	%rd450, %rd3, %rd449;
	st.global.f32 	[%rd450], %f170;
$L__BB0_169:
	add.s32 	%r493, %r136, 1;
	setp.ge.s32 	%p118, %r493, %r146;
	cvt.s64.s32 	%rd451, %r141;
	cvt.s64.s32 	%rd452, %r136;
	add.s64 	%rd453, %rd452, %rd451;
	shl.b64 	%rd454, %rd453, 2;
	add.s64 	%rd64, %rd3, %rd454;
	@%p118 bra 	$L__BB0_171;
	st.global.f32 	[%rd64+4], %f169;
$L__BB0_171:
	add.s32 	%r494, %r136, 2;
	setp.ge.s32 	%p119, %r494, %r146;
	@%p119 bra 	$L__BB0_173;
	st.global.f32 	[%rd64+8], %f168;
$L__BB0_173:
	add.s32 	%r495, %r136, 3;
	setp.ge.s32 	%p120, %r495, %r146;
	@%p120 bra 	$L__BB0_175;
	st.global.f32 	[%rd64+12], %f167;
$L__BB0_175:
	add.s32 	%r142, %r135, 3;
	setp.ge.s32 	%p121, %r142, %r145;
	@%p121 bra 	$L__BB0_184;
	mul.lo.s32 	%r143, %r142, %r146;
	setp.ge.s32 	%p122, %r136, %r146;
	@%p122 bra 	$L__BB0_178;
	add.s32 	%r496, %r136, %r143;
	mul.wide.s32 	%rd455, %r496, 4;
	add.s64 	%rd456, %rd3, %rd455;
	st.global.f32 	[%rd456], %f166;
$L__BB0_178:
	add.s32 	%r497, %r136, 1;
	setp.ge.s32 	%p123, %r497, %r146;
	cvt.s64.s32 	%rd457, %r143;
	cvt.s64.s32 	%rd458, %r136;
	add.s64 	%rd459, %rd458, %rd457;
	shl.b64 	%rd460, %rd459, 2;
	add.s64 	%rd65, %rd3, %rd460;
	@%p123 bra 	$L__BB0_180;
	st.global.f32 	[%rd65+4], %f165;
$L__BB0_180:
	add.s32 	%r498, %r136, 2;
	setp.ge.s32 	%p124, %r498, %r146;
	@%p124 bra 	$L__BB0_182;
	st.global.f32 	[%rd65+8], %f164;
$L__BB0_182:
	add.s32 	%r499, %r136, 3;
	setp.ge.s32 	%p125, %r499, %r146;
	@%p125 bra 	$L__BB0_184;
	st.global.f32 	[%rd65+12], %f163;
$L__BB0_184:
	@%p140 bra 	$L__BB0_188;
	// begin inline asm
	activemask.b32 %r500;
	// end inline asm
	mov.u32 	%r502, _ZZ27gemm_double_buffered_kernelILi64ELi64ELi32ELi4ELi4EEvPKfS1_PfiiiE16pipe_state_bytes;
	cvt.u64.u32 	%rd461, %r502;
	cvta.shared.u64 	%rd462, %rd461;
	add.s64 	%rd463, %rd462, 32;
	match.any.sync.b64 	%r144, %rd463, %r500;
	brev.b32 	%r503, %r144;
	bfind.shiftamt.u32 	%r504, %r503;
	// begin inline asm
	mov.u32 %r501, %laneid;
	// end inline asm
	setp.ne.s32 	%p126, %r501, %r504;
	@%p126 bra 	$L__BB0_188;
	popc.b32 	%r507, %r144;
	neg.s32 	%r506, %r507;
	// begin inline asm
	fence.sc.cta;
	// end inline asm
	cvta.shared.u64 	%rd466, %rd461;
	add.s64 	%rd464, %rd466, 32;
	// begin inline asm
	atom.add.acquire.cta.u32 %r505,[%rd464],%r506;
	// end inline asm
	setp.ne.s32 	%p127, %r505, %r507;
	@%p127 bra 	$L__BB0_188;
	// begin inline asm
	mbarrier.inval.shared.b64 [%r502];
	// end inline asm
	add.s32 	%r510, %r502, 8;
	// begin inline asm
	mbarrier.inval.shared.b64 [%r510];
	// end inline asm
	add.s32 	%r511, %r502, 16;
	// begin inline asm
	mbarrier.inval.shared.b64 [%r511];
	// end inline asm
	add.s32 	%r512, %r502, 24;
	// begin inline asm
	mbarrier.inval.shared.b64 [%r512];
	// end inline asm
$L__BB0_188:
	ret;
$L__BB0_189:
	shl.b32 	%r186, %r521, 2;
	add.s32 	%r188, %r150, %r186;
	mov.b32 	%r189, 0;
	st.shared.u32 	[%r188], %r189;
	shl.b32 	%r190, %r8, 2;
	add.s32 	%r191, %r188, %r190;
	st.shared.u32 	[%r191], %r189;
	add.s32 	%r192, %r191, %r190;
	st.shared.u32 	[%r192], %r189;
	add.s32 	%r193, %r192, %r190;
	st.shared.u32 	[%r193], %r189;
	add.s32 	%r521, %r190, %r521;
	setp.lt.u32 	%p12, %r521, 2048;
	@%p12 bra 	$L__BB0_189;
	bra.uni 	$L__BB0_11;
$L__BB0_190:
	mul.wide.u32 	%rd127, %r544, 4;
	add.s64 	%rd128, %rd30, %rd127;
	mov.b32 	%r313, 0;
	st.u32 	[%rd128], %r313;
	add.s32 	%r314, %r544, %r8;
	mul.wide.u32 	%rd129, %r314, 4;
	add.s64 	%rd130, %rd30, %rd129;
	st.u32 	[%rd130], %r313;
	add.s32 	%r315, %r314, %r8;
	mul.wide.u32 	%rd131, %r315, 4;
	add.s64 	%rd132, %rd30, %rd131;
	st.u32 	[%rd132], %r313;
	add.s32 	%r316, %r315, %r8;
	mul.wide.u32 	%rd133, %r316, 4;
	add.s64 	%rd134, %rd30, %rd133;
	st.u32 	[%rd134], %r313;
	add.s32 	%r544, %r316, %r8;
	setp.lt.u32 	%p68, %r544, 2048;
	@%p68 bra 	$L__BB0_190;
	bra.uni 	$L__BB0_100;

}


// ===== COMPILED SASS (sm_100) =====

	.target	sm_100

	.elftype	@"ET_EXEC"


//--------------------- .note.nv.tkinfo           --------------------------
	.section	.note.nv.tkinfo,"",@"SHT_NOTE"
	.sectionflags	@"SHF_NOTE_NV_TKINFO"
	.tkinfo
        /*0018*/ 	.word	0x00000002
        /*0030*/ 	.string	""
        /*0030*/ 	.string	"ptxas"
        /*0030*/ 	.string	"Cuda compilation tools, release 13.0, V13.0.88"
        /*0030*/ 	.string	"Build cuda_13.0.r13.0/compiler.36424714_0"
        /*0030*/ 	.string	"-arch sm_100 -m 64 "



//--------------------- .note.nv.cuinfo           --------------------------
	.section	.note.nv.cuinfo,"",@"SHT_NOTE"
	.sectionflags	@"SHF_NOTE_NV_CUINFO"
        /*0018*/ 	.short	0x0002
        /*001a*/ 	.short	0x0064
        /*001c*/ 	.short	0x0082
	.zero		2


//--------------------- .nv.info                  --------------------------
	.section	.nv.info,"",@"SHT_CUDA_INFO"
	.align	4


	//----- nvinfo : EIATTR_REGCOUNT
	.align		4
        /*0000*/ 	.byte	0x04, 0x2f
        /*0002*/ 	.short	(.L_1 - .L_0)
	.align		4
.L_0:
        /*0004*/ 	.word	index@(_Z27gemm_double_buffered_kernelILi64ELi64ELi32ELi4ELi4EEvPKfS1_Pfiii)
        /*0008*/ 	.word	0x00000030


	//----- nvinfo : EIATTR_FRAME_SIZE
	.align		4
.L_1:
        /*000c*/ 	.byte	0x04, 0x11
        /*000e*/ 	.short	(.L_3 - .L_2)
	.align		4
.L_2:
        /*0010*/ 	.word	index@($__internal_0_$__cuda_sm20_div_u64)
        /*0014*/ 	.word	0x00000020


	//----- nvinfo : EIATTR_FRAME_SIZE
	.align		4
.L_3:
        /*0018*/ 	.byte	0x04, 0x11
        /*001a*/ 	.short	(.L_5 - .L_4)
	.align		4
.L_4:
        /*001c*/ 	.word	index@(_Z27gemm_double_buffered_kernelILi64ELi64ELi32ELi4ELi4EEvPKfS1_Pfiii)
        /*0020*/ 	.word	0x00000020


	//----- nvinfo : EIATTR_MIN_STACK_SIZE
	.align		4
.L_5:
        /*0024*/ 	.byte	0x04, 0x12
        /*0026*/ 	.short	(.L_7 - .L_6)
	.align		4
.L_6:
        /*0028*/ 	.word	index@(_Z27gemm_double_buffered_kernelILi64ELi64ELi32ELi4ELi4EEvPKfS1_Pfiii)
        /*002c*/ 	.word	0x00000020
.L_7:


//--------------------- .nv.compat                --------------------------
	.section	.nv.compat,"",@"SHT_CUDA_COMPAT_INFO"
	.align	4
        /*0000*/ 	.byte	0x02, 0x09, 0x00, 0x00, 0x02, 0x02, 0x01, 0x00, 0x02, 0x05, 0x05, 0x00, 0x03, 0x07, 0x01, 0x01
        /*0010*/ 	.byte	0x02, 0x03, 0x00, 0x00, 0x02, 0x06, 0x01, 0x00, 0x04, 0x0b, 0x08, 0x00, 0x09, 0x00, 0x00, 0x00
        /*0020*/ 	.byte	0x00, 0x00, 0x00, 0x00


//--------------------- .nv.info._Z27gemm_double_buffered_kernelILi64ELi64ELi32ELi4ELi4EEvPKfS1_Pfiii --------------------------
	.section	.nv.info._Z27gemm_double_buffered_kernelILi64ELi64ELi32ELi4ELi4EEvPKfS1_Pfiii,"",@"SHT_CUDA_INFO"
	.sectionflags	@""
	.align	4


	//----- nvinfo : EIATTR_CUDA_API_VERSION
	.align		4
        /*0000*/ 	.byte	0x04, 0x37
        /*0002*/ 	.short	(.L_9 - .L_8)
.L_8:
        /*0004*/ 	.word	0x00000082


	//----- nvinfo : EIATTR_KPARAM_INFO
	.align		4
.L_9:
        /*0008*/ 	.byte	0x04, 0x17
        /*000a*/ 	.short	(.L_11 - .L_10)
.L_10:
        /*000c*/ 	.word	0x00000000
        /*0010*/ 	.short	0x0005
        /*0012*/ 	.short	0x0020
        /*0014*/ 	.byte	0x00, 0xf0, 0x11, 0x00


	//----- nvinfo : EIATTR_KPARAM_INFO
	.align		4
.L_11:
        /*0018*/ 	.byte	0x04, 0x17
        /*001a*/ 	.short	(.L_13 - .L_12)
.L_12:
        /*001c*/ 	.word	0x00000000
        /*0020*/ 	.short	0x0004
        /*0022*/ 	.short	0x001c
        /*0024*/ 	.byte	0x00, 0xf0, 0x11, 0x00


	//----- nvinfo : EIATTR_KPARAM_INFO
	.align		4
.L_13:
        /*0028*/ 	.byte	0x04, 0x17
        /*002a*/ 	.short	(.L_15 - .L_14)
.L_14:
        /*002c*/ 	.word	0x00000000
        /*0030*/ 	.short	0x0003
        /*0032*/ 	.short	0x0018
        /*0034*/ 	.byte	0x00, 0xf0, 0x11, 0x00


	//----- nvinfo : EIATTR_KPARAM_INFO
	.align		4
.L_15:
        /*0038*/ 	.byte	0x04, 0x17
        /*003a*/ 	.short	(.L_17 - .L_16)
.L_16:
        /*003c*/ 	.word	0x00000000
        /*0040*/ 	.short	0x0002
        /*0042*/ 	.short	0x0010
        /*0044*/ 	.byte	0x00, 0xf5, 0x21, 0x00


	//----- nvinfo : EIATTR_KPARAM_INFO
	.align		4
.L_17:
        /*0048*/ 	.byte	0x04, 0x17
        /*004a*/ 	.short	(.L_19 - .L_18)
.L_18:
        /*004c*/ 	.word	0x00000000
        /*0050*/ 	.short	0x0001
        /*0052*/ 	.short	0x0008
        /*0054*/ 	.byte	0x00, 0xf5, 0x21, 0x00


	//----- nvinfo : EIATTR_KPARAM_INFO
	.align		4
.L_19:
        /*0058*/ 	.byte	0x04, 0x17
        /*005a*/ 	.short	(.L_21 - .L_20)
.L_20:
        /*005c*/ 	.word	0x00000000
        /*0060*/ 	.short	0x0000
        /*0062*/ 	.short	0x0000
        /*0064*/ 	.byte	0x00, 0xf5, 0x21, 0x00


	//----- nvinfo : EIATTR_SPARSE_MMA_MASK
	.align		4
.L_21:
        /*0068*/ 	.byte	0x03, 0x50
        /*006a*/ 	.short	0x0000


	//----- nvinfo : EIATTR_MAXREG_COUNT
	.align		4
        /*006c*/ 	.byte	0x03, 0x1b
        /*006e*/ 	.short	0x00ff


	//----- nvinfo : EIATTR_NUM_BARRIERS
	.align		4
        /*0070*/ 	.byte	0x02, 0x4c
        /*0072*/ 	.byte	0x01
	.zero		1


	//----- nvinfo : EIATTR_MERCURY_ISA_VERSION
	.align		4
        /*0074*/ 	.byte	0x03, 0x5f
        /*0076*/ 	.short	0x0101


	//----- nvinfo : EIATTR_INT_WARP_WIDE_INSTR_OFFSETS
	.align		4
        /*0078*/ 	.byte	0x04, 0x31
        /*007a*/ 	.short	(.L_23 - .L_22)


	//   ....[0]....
.L_22:
        /*007c*/ 	.word	0x00000160


	//   ....[1]....
        /*0080*/ 	.word	0x00000210


	//   ....[2]....
        /*0084*/ 	.word	0x00000320


	//   ....[3]....
        /*0088*/ 	.word	0x00000330


	//   ....[4]....
        /*008c*/ 	.word	0x00000350


	//   ....[5]....
        /*0090*/ 	.word	0x00000390


	//----- nvinfo : EIATTR_COOP_GROUP_MASK_REGIDS
	.align		4
.L_23:
        /*0094*/ 	.byte	0x04, 0x29
        /*0096*/ 	.short	(.L_25 - .L_24)


	//   ....[0]....
.L_24:
        /*0098*/ 	.word	0xffffffff


	//   ....[1]....
        /*009c*/ 	.word	0xffffffff


	//   ....[2]....
        /*00a0*/ 	.word	0xffffffff


	//   ....[3]....
        /*00a4*/ 	.word	0xffffffff


	//   ....[4]....
        /*00a8*/ 	.word	0xffffffff


	//   ....[5]....
        /*00ac*/ 	.word	0xffffffff


	//   ....[6]....
        /*00b0*/ 	.word	0xffffffff


	//   ....[7]....
        /*00b4*/ 	.word	0x05000007


	//----- nvinfo : EIATTR_COOP_GROUP_INSTR_OFFSETS
	.align		4
.L_25:
        /*00b8*/ 	.byte	0x04, 0x28
        /*00ba*/ 	.short	(.L_27 - .L_26)


	//   ....[0]....
.L_26:
        /*00bc*/ 	.word	0x000003a0


	//   ....[1]....
        /*00c0*/ 	.word	0x00000570


	//   ....[2]....
        /*00c4*/ 	.word	0x00000b80


	//   ....[3]....
        /*00c8*/ 	.word	0x00001640


	//   ....[4]....
        /*00cc*/ 	.word	0x000025b0


	//   ....[5]....
        /*00d0*/ 	.word	0x00003010


	//   ....[6]....
        /*00d4*/ 	.word	0x000071d0


	//   ....[7]....
        /*00d8*/ 	.word	0x00007900


	//----- nvinfo : EIATTR_VRC_CTA_INIT_COUNT
	.align		4
.L_27:
        /*00dc*/ 	.byte	0x02, 0x4a
	.zero		1
	.zero		1


	//----- nvinfo : EIATTR_MBARRIER_INSTR_OFFSETS
	.align		4
        /*00e0*/ 	.byte	0x04, 0x39
        /*00e2*/ 	.short	(.L_29 - .L_28)


	//   ....[0]....
.L_28:
        /*00e4*/ 	.word	0x000003c0
        /*00e8*/ 	.word	0x000000ff
        /*00ec*/ 	.word	0x00000008
        /*00f0*/ 	.short	0x0100
        /*00f2*/ 	.byte	0x12
	.zero		1


	//   ....[1]....
        /*00f4*/ 	.word	0x00000400
        /*00f8*/ 	.word	0x000000ff
        /*00fc*/ 	.word	0x00000000
        /*0100*/ 	.short	0x0100
        /*0102*/ 	.byte	0x12
	.zero		1


	//   ....[2]....
        /*0104*/ 	.word	0x00000490
        /*0108*/ 	.word	0x000000ff
        /*010c*/ 	.word	0x00000018
        /*0110*/ 	.short	0x0100
        /*0112*/ 	.byte	0x12
	.zero		1


	//   ....[3]....
        /*0114*/ 	.word	0x000004d0
        /*0118*/ 	.word	0x000000ff
        /*011c*/ 	.word	0x00000010
        /*0120*/ 	.short	0x0100
        /*0122*/ 	.byte	0x12
	.zero		1


	//   ....[4]....
        /*0124*/ 	.word	0x00000bd0
        /*0128*/ 	.word	0x000000ff
        /*012c*/ 	.word	0x00000008
        /*0130*/ 	.short	0x010a
        /*0132*/ 	.byte	0x0a
	.zero		1


	//   ....[5]....
        /*0134*/ 	.word	0x00000d60
        /*0138*/ 	.word	0x000000ff
        /*013c*/ 	.word	0x00000008
        /*0140*/ 	.short	0x010a
        /*0142*/ 	.byte	0x0a
	.zero		1


	//   ....[6]....
        /*0144*/ 	.word	0x000011d0
        /*0148*/ 	.word	0x000000ff
        /*014c*/ 	.word	0x00000000
        /*0150*/ 	.short	0x0107
        /*0152*/ 	.byte	0x0a
	.zero		1


	//   ....[7]....
        /*0154*/ 	.word	0x00001210
        /*0158*/ 	.word	0x000000ff
        /*015c*/ 	.word	0x00000000
        /*0160*/ 	.short	0x0101
        /*0162*/ 	.byte	0x0a
	.zero		1


	//   ....[8]....
        /*0164*/ 	.word	0x000016a0
        /*0168*/ 	.word	0x000000ff
        /*016c*/ 	.word	0x00000018
        /*0170*/ 	.short	0x010a
        /*0172*/ 	.byte	0x0a
	.zero		1


	//   ....[9]....
        /*0174*/ 	.word	0x00001830
        /*0178*/ 	.word	0x000000ff
        /*017c*/ 	.word	0x00000018
        /*0180*/ 	.short	0x010a
        /*0182*/ 	.byte	0x0a
	.zero		1


	//   ....[10]....
        /*0184*/ 	.word	0x00001ca0
        /*0188*/ 	.word	0x000000ff
        /*018c*/ 	.word	0x00000010
        /*0190*/ 	.short	0x0107
        /*0192*/ 	.byte	0x0a
	.zero		1


	//   ....[11]....
        /*0194*/ 	.word	0x00001ce0
        /*0198*/ 	.word	0x000000ff
        /*019c*/ 	.word	0x00000010
        /*01a0*/ 	.short	0x0101
        /*01a2*/ 	.byte	0x0a
	.zero		1


	//   ....[12]....
        /*01a4*/ 	.word	0x00002410
        /*01a8*/ 	.word	0x00000006
        /*01ac*/ 	.word	0x00000000
        /*01b0*/ 	.short	0x010a
        /*01b2*/ 	.byte	0xff
	.zero		1


	//   ....[13]....
        /*01b4*/ 	.word	0x00002590
        /*01b8*/ 	.word	0x00000006
        /*01bc*/ 	.word	0x00000000
        /*01c0*/ 	.short	0x010a
        /*01c2*/ 	.byte	0xff
	.zero		1


	//   ....[14]....
        /*01c4*/ 	.word	0x00002ae0
        /*01c8*/ 	.word	0x00000006
        /*01cc*/ 	.word	0x00000008
        /*01d0*/ 	.short	0x0101
        /*01d2*/ 	.byte	0xff
	.zero		1


	//   ....[15]....
        /*01d4*/ 	.word	0x000030b0
        /*01d8*/ 	.word	0x000000ff
        /*01dc*/ 	.word	0x00000008
        /*01e0*/ 	.short	0x010a
        /*01e2*/ 	.byte	0x0f
	.zero		1


	//   ....[16]....
        /*01e4*/ 	.word	0x00003240
        /*01e8*/ 	.word	0x000000ff
        /*01ec*/ 	.word	0x00000008
        /*01f0*/ 	.short	0x010a
        /*01f2*/ 	.byte	0x0f
	.zero		1


	//   ....[17]....
        /*01f4*/ 	.word	0x00007030
        /*01f8*/ 	.word	0x000000ff
        /*01fc*/ 	.word	0x00000000
        /*0200*/ 	.short	0x0107
        /*0202*/ 	.byte	0x0f
	.zero		1


	//   ....[18]....
        /*0204*/ 	.word	0x00007080
        /*0208*/ 	.word	0x000000ff
        /*020c*/ 	.word	0x00000000
        /*0210*/ 	.short	0x0101
        /*0212*/ 	.byte	0x0f
	.zero		1


	//   ....[19]....
        /*0214*/ 	.word	0x00007a00
        /*0218*/ 	.word	0x00000006
        /*021c*/ 	.word	0x00000000
        /*0220*/ 	.short	0x0108
        /*0222*/ 	.byte	0xff
	.zero		1


	//   ....[20]....
        /*0224*/ 	.word	0x00007a10
        /*0228*/ 	.word	0x00000006
        /*022c*/ 	.word	0x00000008
        /*0230*/ 	.short	0x0108
        /*0232*/ 	.byte	0xff
	.zero		1


	//   ....[21]....
        /*0234*/ 	.word	0x00007a20
        /*0238*/ 	.word	0x00000006
        /*023c*/ 	.word	0x00000010
        /*0240*/ 	.short	0x0108
        /*0242*/ 	.byte	0xff
	.zero		1


	//   ....[22]....
        /*0244*/ 	.word	0x00007a30
        /*0248*/ 	.word	0x00000006
        /*024c*/ 	.word	0x00000018
        /*0250*/ 	.short	0x0108
        /*0252*/ 	.byte	0xff
	.zero		1


	//----- nvinfo : EIATTR_NUM_MBARRIERS
	.align		4
.L_29:
        /*0254*/ 	.byte	0x03, 0x38
        /*0256*/ 	.short	0x0004


	//----- nvinfo : EIATTR_EXIT_INSTR_OFFSETS
	.align		4
        /*0258*/ 	.byte	0x04, 0x1c
        /*025a*/ 	.short	(.L_31 - .L_30)


	//   ....[0]....
.L_30:
        /*025c*/ 	.word	0x00007850


	//   ....[1]....
        /*0260*/ 	.word	0x00007940


	//   ....[2]....
        /*0264*/ 	.word	0x000079f0


	//   ....[3]....
        /*0268*/ 	.word	0x00007a40


	//----- nvinfo : EIATTR_CRS_STACK_SIZE
	.align		4
.L_31:
        /*026c*/ 	.byte	0x04, 0x1e
        /*026e*/ 	.short	(.L_33 - .L_32)
.L_32:
        /*0270*/ 	.word	0x00000000


	//----- nvinfo : EIATTR_CBANK_PARAM_SIZE
	.align		4
.L_33:
        /*0274*/ 	.byte	0x03, 0x19
        /*0276*/ 	.short	0x0024


	//----- nvinfo : EIATTR_PARAM_CBANK
	.align		4
        /*0278*/ 	.byte	0x04, 0x0a
        /*027a*/ 	.short	(.L_35 - .L_34)
	.align		4
.L_34:
        /*027c*/ 	.word	index@(.nv.constant0._Z27gemm_double_buffered_kernelILi64ELi64ELi32ELi4ELi4EEvPKfS1_Pfiii)
        /*0280*/ 	.short	0x0380
        /*0282*/ 	.short	0x0024


	//----- nvinfo : EIATTR_SW_WAR
	.align		4
.L_35:
        /*0284*/ 	.byte	0x04, 0x36
        /*0286*/ 	.short	(.L_37 - .L_36)
.L_36:
        /*0288*/ 	.word	0x00000008
.L_37:


//--------------------- .nv.callgraph             --------------------------
	.section	.nv.callgraph,"",@"SHT_CUDA_CALLGRAPH"
	.align	4
	.sectionentsize	8
	.align		4
        /*0000*/ 	.word	0x00000000
	.align		4
        /*0004*/ 	.word	0xffffffff
	.align		4
        /*0008*/ 	.word	0x00000000
	.align		4
        /*000c*/ 	.word	0xfffffffe
	.align		4
        /*0010*/ 	.word	0x00000000
	.align		4
        /*0014*/ 	.word	0xfffffffd
	.align		4
        /*0018*/ 	.word	0x00000000
	.align		4
        /*001c*/ 	.word	0xfffffffc


//--------------------- .text._Z27gemm_double_buffered_kernelILi64ELi64ELi32ELi4ELi4EEvPKfS1_Pfiii --------------------------
	.section	.text._Z27gemm_double_buffered_kernelILi64ELi64ELi32ELi4ELi4EEvPKfS1_Pfiii,"ax",@progbits
	.align	128
        .global         _Z27gemm_double_buffered_kernelILi64ELi64ELi32ELi4ELi4EEvPKfS1_Pfiii
        .type           _Z27gemm_double_buffered_kernelILi64ELi64ELi32ELi4ELi4EEvPKfS1_Pfiii,@function
        .size           _Z27gemm_double_buffered_kernelILi64ELi64ELi32ELi4ELi4EEvPKfS1_Pfiii,(.L_x_104 - _Z27gemm_double_buffered_kernelILi64ELi64ELi32ELi4ELi4EEvPKfS1_Pfiii)
        .other          _Z27gemm_double_buffered_kernelILi64ELi64ELi32ELi4ELi4EEvPKfS1_Pfiii,@"STO_CUDA_ENTRY STV_DEFAULT"
_Z27gemm_double_buffered_kernelILi64ELi64ELi32ELi4ELi4EEvPKfS1_Pfiii:
.text._Z27gemm_double_buffered_kernelILi64ELi64ELi32ELi4ELi4EEvPKfS1_Pfiii:
[----:B------:R-:W0:Y:S01]  /*0000*/  LDC R1, c[0x0][0x37c] ;  /* 0x0000df00ff017b82 */ /* 0x000e220000000800 */
[----:B------:R-:W1:Y:S07]  /*0010*/  S2R R3, SR_TID.Y ;  /* 0x0000000000037919 */ /* 0x000e6e0000002200 */
[----:B------:R-:W2:Y:S01]  /*0020*/  LDC R4, c[0x0][0x360] ;  /* 0x0000d800ff047b82 */ /* 0x000ea20000000800 */
[----:B------:R-:W-:Y:S01]  /*0030*/  UMOV UR10, 0x400 ;  /* 0x00000400000a7882 */ /* 0x000fe20000000000 */
[----:B0-----:R-:W-:Y:S01]  /*0040*/  VIADD R1, R1, 0xffffffe0 ;  /* 0xffffffe001017836 */ /* 0x001fe20000000000 */
[----:B------:R-:W0:Y:S01]  /*0050*/  S2R R9, SR_TID.Z ;  /* 0x0000000000097919 */ /* 0x000e220000002300 */
[----:B------:R-:W-:Y:S01]  /*0060*/  UIADD3 UR4, UPT, UPT, UR10, 0x30, URZ ;  /* 0x000000300a047890 */ /* 0x000fe2000fffe0ff */
[----:B------:R-:W3:Y:S03]  /*0070*/  S2R R0, SR_TID.X ;  /* 0x0000000000007919 */ /* 0x000ee60000002100 */
[----:B------:R-:W2:Y:S01]  /*0080*/  LDC R5, c[0x0][0x364] ;  /* 0x0000d900ff057b82 */ /* 0x000ea20000000800 */
[----:B------:R-:W-:-:S07]  /*0090*/  R2UR UR22, R1 ;  /* 0x00000000011672ca */ /* 0x000fce00000e0000 */
[----:B------:R-:W4:Y:S08]  /*00a0*/  LDC R7, c[0x0][0x368] ;  /* 0x0000da00ff077b82 */ /* 0x000f300000000800 */
[----:B------:R-:W5:Y:S01]  /*00b0*/  S2UR UR13, SR_CgaCtaId ;  /* 0x00000000000d79c3 */ /* 0x000f620000008800 */
[----:B--2---:R-:W-:-:S07]  /*00c0*/  IMAD R2, R4, R5, RZ ;  /* 0x0000000504027224 */ /* 0x004fce00078e02ff */
[----:B------:R-:W2:Y:S01]  /*00d0*/  S2UR UR8, SR_SWINHI ;  /* 0x00000000000879c3 */ /* 0x000ea20000002f00 */
[----:B-1----:R-:W-:Y:S02]  /*00e0*/  IMAD R5, R3, R4, RZ ;  /* 0x0000000403057224 */ /* 0x002fe400078e02ff */
[----:B0-----:R-:W-:Y:S01]  /*00f0*/  IMAD R22, R2, R9, RZ ;  /* 0x0000000902167224 */ /* 0x001fe200078e02ff */
[----:B---3--:R-:W-:Y:S01]  /*0100*/  LOP3.LUT P0, RZ, R0, R3, RZ, 0xfc, !PT ;  /* 0x0000000300ff7212 */ /* 0x008fe2000780fcff */
[----:B----4-:R-:W-:-:S05]  /*0110*/  IMAD R7, R2, R7, RZ ;  /* 0x0000000702077224 */ /* 0x010fca00078e02ff */
[----:B------:R-:W-:Y:S01]  /*0120*/  R2UR UR12, R7 ;  /* 0x00000000070c72ca */ /* 0x000fe200000e0000 */
[----:B------:R-:W-:Y:S01]  /*0130*/  IMAD.IADD R7, R22, 0x1, R5 ;  /* 0x0000000116077824 */ /* 0x000fe200078e0205 */
[----:B-----5:R-:W-:-:S04]  /*0140*/  ULEA UR11, UR13, UR4, 0x18 ;  /* 0x000000040d0b7291 */ /* 0x020fc8000f8ec0ff */
[----:B------:R-:W-:Y:S01]  /*0150*/  LOP3.LUT P1, RZ, R7, R0, RZ, 0xfc, !PT ;  /* 0x0000000007ff7212 */ /* 0x000fe2000782fcff */
[----:B------:R-:W-:Y:S02]  /*0160*/  VOTEU.ALL UP0, P0 ;  /* 0x0000000000ff7886 */ /* 0x000fe40000000000 */
[----:B------:R-:W-:Y:S01]  /*0170*/  UMOV UR4, UR11 ;  /* 0x0000000b00047c82 */ /* 0x000fe20008000000 */
[----:B--2---:R-:W-:-:S03]  /*0180*/  UMOV UR5, UR8 ;  /* 0x0000000800057c82 */ /* 0x004fc60008000000 */
[----:B------:R-:W-:Y:S01]  /*0190*/  IMAD.U32 R4, RZ, RZ, UR12 ;  /* 0x0000000cff047e24 */ /* 0x000fe2000f8e00ff */
[----:B------:R-:W-:Y:S01]  /*01a0*/  @!UP0 ULEA UR7, UR13, UR10, 0x18 ;  /* 0x0000000a0d078291 */ /* 0x000fe2000f8ec0ff */
[----:B------:R-:W-:Y:S01]  /*01b0*/  IMAD.U32 R8, RZ, RZ, UR4 ;  /* 0x00000004ff087e24 */ /* 0x000fe2000f8e00ff */
[----:B------:R-:W-:Y:S01]  /*01c0*/  UIADD3 UR16, UP0, UPT, UR4, 0x4000, URZ ;  /* 0x0000400004107890 */ /* 0x000fe2000ff1e0ff */
[----:B------:R-:W-:Y:S01]  /*01d0*/  IMAD.U32 R9, RZ, RZ, UR5 ;  /* 0x00000005ff097e24 */ /* 0x000fe2000f8e00ff */
[----:B------:R-:W-:Y:S01]  /*01e0*/  UIADD3 UR9, UP2, UPT, UR4, 0x2000, URZ ;  /* 0x0000200004097890 */ /* 0x000fe2000ff5e0ff */
[----:B------:R-:W-:Y:S01]  /*01f0*/  @!P1 R2UR UR6, R4 ;  /* 0x00000000040692ca */ /* 0x000fe200000e0000 */
[----:B------:R-:W-:Y:S01]  /*0200*/  UIADD3.X UR17, UPT, UPT, URZ, UR5, URZ, UP0, !UPT ;  /* 0x00000005ff117290 */ /* 0x000fe200087fe4ff */
[----:B------:R-:W-:Y:S01]  /*0210*/  VOTEU.ALL UP3, P1 ;  /* 0x0000000000ff7886 */ /* 0x000fe20000860000 */
[----:B------:R-:W-:Y:S01]  /*0220*/  UIADD3.X UR14, UPT, UPT, URZ, UR5, URZ, UP2, !UPT ;  /* 0x00000005ff0e7290 */ /* 0x000fe200097fe4ff */
[----:B------:R-:W-:Y:S01]  /*0230*/  @!P0 STS.128 [UR7], RZ ;  /* 0x000000ffff008988 */ /* 0x000fe20008000c07 */
[----:B------:R-:W-:Y:S01]  /*0240*/  UIADD3 UR15, UP1, UPT, UR4, 0x6000, URZ ;  /* 0x00006000040f7890 */ /* 0x000fe2000ff3e0ff */
[----:B------:R-:W-:Y:S01]  /*0250*/  IMAD.U32 R10, RZ, RZ, UR16 ;  /* 0x00000010ff0a7e24 */ /* 0x000fe2000f8e00ff */
[----:B------:R-:W-:Y:S01]  /*0260*/  @!UP3 ULEA UR18, UR13, UR10, 0x18 ;  /* 0x0000000a0d12b291 */ /* 0x000fe2000f8ec0ff */
[----:B------:R-:W-:Y:S01]  /*0270*/  @!P0 STS.128 [UR7+0x10], RZ ;  /* 0x000010ffff008988 */ /* 0x000fe20008000c07 */
[----:B------:R-:W-:Y:S01]  /*0280*/  UIADD3.X UR4, UPT, UPT, URZ, UR5, URZ, UP1, !UPT ;  /* 0x00000005ff047290 */ /* 0x000fe20008ffe4ff */
[----:B------:R-:W-:-:S02]  /*0290*/  IMAD.U32 R11, RZ, RZ, UR17 ;  /* 0x00000011ff0b7e24 */ /* 0x000fc4000f8e00ff */
[----:B------:R-:W0:Y:S01]  /*02a0*/  LDCU.64 UR16, c[0x0][0x358] ;  /* 0x00006b00ff1077ac */ /* 0x000e220008000a00 */
[----:B------:R-:W-:Y:S01]  /*02b0*/  @!P0 STS.64 [UR7+0x20], RZ ;  /* 0x000020ffff008988 */ /* 0x000fe20008000a07 */
[----:B------:R-:W-:Y:S01]  /*02c0*/  IMAD.U32 R7, RZ, RZ, UR14 ;  /* 0x0000000eff077e24 */ /* 0x000fe2000f8e00ff */
[----:B------:R-:W1:Y:S01]  /*02d0*/  S2UR UR14, SR_CTAID.X ;  /* 0x00000000000e79c3 */ /* 0x000e620000002500 */
[----:B------:R-:W-:-:S04]  /*02e0*/  UIADD3 UR6, UPT, UPT, -UR6, 0x100000, URZ ;  /* 0x0010000006067890 */ /* 0x000fc8000fffe1ff */
[----:B------:R-:W-:Y:S02]  /*02f0*/  USHF.L.U32 UR7, UR6, 0xb, URZ ;  /* 0x0000000b06077899 */ /* 0x000fe400080006ff */
[----:B------:R-:W-:Y:S01]  /*0300*/  USHF.L.U32 UR6, UR6, 0x1, URZ ;  /* 0x0000000106067899 */ /* 0x000fe200080006ff */
[----:B------:R-:W-:Y:S01]  /*0310*/  IMAD.U32 R13, RZ, RZ, UR4 ;  /* 0x00000004ff0d7e24 */ /* 0x000fe2000f8e00ff */
[----:B------:R-:W-:Y:S01]  /*0320*/  VOTEU.ALL UP2, P1 ;  /* 0x0000000000ff7886 */ /* 0x000fe20000840000 */
[----:B------:R-:W-:Y:S01]  /*0330*/  VOTEU.ALL UP1, P1 ;  /* 0x0000000000ff7886 */ /* 0x000fe20000820000 */
[----:B------:R-:W-:Y:S01]  /*0340*/  IMAD.U32 R4, RZ, RZ, UR9 ;  /* 0x00000009ff047e24 */ /* 0x000fe2000f8e00ff */
[----:B------:R-:W-:Y:S01]  /*0350*/  VOTEU.ALL UP0, P1 ;  /* 0x0000000000ff7886 */ /* 0x000fe20000800000 */
[----:B------:R-:W-:Y:S01]  /*0360*/  IMAD.U32 R6, RZ, RZ, UR15 ;  /* 0x0000000fff067e24 */ /* 0x000fe2000f8e00ff */
[----:B------:R-:W-:Y:S01]  /*0370*/  @!UP3 UMOV UR4, UR18 ;  /* 0x000000120004bc82 */ /* 0x000fe20008000000 */
[----:B------:R-:W-:Y:S01]  /*0380*/  @!UP3 UMOV UR5, UR8 ;  /* 0x000000080005bc82 */ /* 0x000fe20008000000 */
[----:B------:R-:W-:Y:S01]  /*0390*/  VOTEU.ALL UP3, P1 ;  /* 0x0000000000ff7886 */ /* 0x000fe20000860000 */
[----:B------:R-:W-:Y:S06]  /*03a0*/  BAR.SYNC.DEFER_BLOCKING 0x0 ;  /* 0x0000000000007b1d */ /* 0x000fec0000010000 */
[----:B------:R-:W2:Y:S02]  /*03b0*/  FENCE.VIEW.ASYNC.S ;  /* 0x00000000000073c6 */ /* 0x000ea40000000000 */
[----:B--2---:R-:W0:Y:S01]  /*03c0*/  @!UP2 SYNCS.EXCH.64 URZ, [UR18+0x8], UR6 ;  /* 0x0000080612ffa5b2 */ /* 0x004e220008000100 */
[----:B------:R-:W2:Y:S01]  /*03d0*/  LDCU UR15, c[0x0][0x39c] ;  /* 0x00007380ff0f77ac */ /* 0x000ea20008000800 */
[----:B------:R3:W-:Y:S01]  /*03e0*/  STL.128 [R1], R8 ;  /* 0x0000000801007387 */ /* 0x0007e20000100c00 */
[----:B-1----:R-:W-:Y:S01]  /*03f0*/  USHF.L.U32 UR8, UR14, 0x6, URZ ;  /* 0x000000060e087899 */ /* 0x002fe200080006ff */
[----:B------:R-:W0:Y:S01]  /*0400*/  @!UP1 SYNCS.EXCH.64 URZ, [UR18], UR6 ;  /* 0x0000000612ff95b2 */ /* 0x000e220008000100 */
[--C-:B---3--:R-:W-:Y:S01]  /*0410*/  IMAD.MOV.U32 R8, RZ, RZ, R4.reuse ;  /* 0x000000ffff087224 */ /* 0x108fe200078e0004 */
[----:B------:R-:W-:Y:S01]  /*0420*/  PRMT R4, RZ, 0x7610, R4 ;  /* 0x00007610ff047816 */ /* 0x000fe20000000004 */
[----:B------:R-:W-:-:S02]  /*0430*/  IMAD.MOV.U32 R9, RZ, RZ, R7 ;  /* 0x000000ffff097224 */ /* 0x000fc400078e0007 */
[----:B------:R-:W-:Y:S02]  /*0440*/  IMAD.MOV.U32 R10, RZ, RZ, R6 ;  /* 0x000000ffff0a7224 */ /* 0x000fe400078e0006 */
[----:B------:R-:W-:Y:S02]  /*0450*/  IMAD.MOV.U32 R11, RZ, RZ, R13 ;  /* 0x000000ffff0b7224 */ /* 0x000fe400078e000d */
[----:B------:R-:W-:Y:S02]  /*0460*/  IMAD.U32 R6, RZ, RZ, UR12 ;  /* 0x0000000cff067e24 */ /* 0x000fe4000f8e00ff */
[----:B------:R-:W-:Y:S01]  /*0470*/  IMAD.MOV.U32 R7, RZ, RZ, 0x5 ;  /* 0x00000005ff077424 */ /* 0x000fe200078e00ff */
[----:B------:R1:W-:Y:S01]  /*0480*/  STL.128 [R1+0x10], R8 ;  /* 0x0000100801007387 */ /* 0x0003e20000100c00 */
[----:B------:R-:W0:Y:S01]  /*0490*/  @!UP0 SYNCS.EXCH.64 URZ, [UR18+0x18], UR6 ;  /* 0x0000180612ff85b2 */ /* 0x000e220008000100 */
[----:B-1----:R-:W-:Y:S01]  /*04a0*/  IMAD.U32 R8, RZ, RZ, UR4 ;  /* 0x00000004ff087e24 */ /* 0x002fe2000f8e00ff */
[----:B------:R-:W-:Y:S01]  /*04b0*/  UMOV UR4, URZ ;  /* 0x000000ff00047c82 */ /* 0x000fe20008000000 */
[----:B------:R-:W-:Y:S01]  /*04c0*/  IMAD.U32 R9, RZ, RZ, UR5 ;  /* 0x00000005ff097e24 */ /* 0x000fe2000f8e00ff */
[----:B------:R1:W0:Y:S01]  /*04d0*/  @!UP3 SYNCS.EXCH.64 URZ, [UR18+0x10], UR6 ;  /* 0x0000100612ffb5b2 */ /* 0x0002220008000100 */
[----:B--2---:R-:W-:-:S03]  /*04e0*/  UIADD3 UR5, UPT, UPT, -UR8, UR15, URZ ;  /* 0x0000000f08057290 */ /* 0x004fc6000fffe1ff */
[----:B0-----:R0:W-:Y:S03]  /*04f0*/  @!P1 ST.E.STRONG.SM desc[UR16][R8.64+0x20], R6 ;  /* 0x0000200608009985 */ /* 0x0011e6000c10b910 */
[----:B------:R-:W-:-:S04]  /*0500*/  VIMNMX R23, PT, PT, RZ, UR5, !PT ;  /* 0x00000005ff177c48 */ /* 0x000fc8000ffe0100 */
[----:B------:R-:W-:Y:S01]  /*0510*/  VIMNMX R23, PT, PT, R23, 0x40, PT ;  /* 0x0000004017177848 */ /* 0x000fe20003fe0100 */
[----:B-1----:R-:W1:Y:S01]  /*0520*/  LDCU UR18, c[0x0][0x3a0] ;  /* 0x00007400ff1277ac */ /* 0x002e620008000800 */
[----:B------:R-:W2:Y:S01]  /*0530*/  S2UR UR9, SR_CTAID.Y ;  /* 0x00000000000979c3 */ /* 0x000ea20000002600 */
[----:B0-----:R-:W-:Y:S01]  /*0540*/  PRMT R6, R7, 0x7610, R6 ;  /* 0x0000761007067816 */ /* 0x001fe20000000006 */
[----:B-1----:R-:W-:Y:S02]  /*0550*/  UISETP.GE.AND UP0, UPT, UR18, 0x1, UPT ;  /* 0x000000011200788c */ /* 0x002fe4000bf06270 */
[----:B--2---:R-:W-:-:S04]  /*0560*/  USHF.L.U32 UR9, UR9, 0x6, URZ ;  /* 0x0000000609097899 */ /* 0x004fc800080006ff */
[----:B------:R-:W-:Y:S06]  /*0570*/  BAR.SYNC.DEFER_BLOCKING 0x0 ;  /* 0x0000000000007b1d */ /* 0x000fec0000010000 */
[----:B------:R-:W-:Y:S05]  /*0580*/  BRA.U !UP0, `(.L_x_0) ;  /* 0x0000001508e47547 */ /* 0x000fea000b800000 */
[----:B------:R-:W0:Y:S01]  /*0590*/  I2F.U32.RP R8, R2 ;  /* 0x0000000200087306 */ /* 0x000e220000209000 */
[----:B------:R-:W-:Y:S01]  /*05a0*/  IMAD.IADD R13, R5, 0x1, R0 ;  /* 0x00000001050d7824 */ /* 0x000fe200078e0200 */
[C---:B------:R-:W-:Y:S01]  /*05b0*/  ISETP.NE.U32.AND P2, PT, R2.reuse, RZ, PT ;  /* 0x000000ff0200720c */ /* 0x040fe20003f45070 */
[----:B------:R-:W-:Y:S01]  /*05c0*/  IMAD.MOV R15, RZ, RZ, -R2 ;  /* 0x000000ffff0f7224 */ /* 0x000fe200078e0a02 */
[----:B------:R-:W-:Y:S01]  /*05d0*/  USHF.R.S32.HI UR14, URZ, 0x1f, UR8 ;  /* 0x0000001fff0e7899 */ /* 0x000fe20008011408 */
[----:B------:R-:W-:Y:S01]  /*05e0*/  IMAD.IADD R9, R2, 0x1, R13 ;  /* 0x0000000102097824 */ /* 0x000fe200078e020d */
[----:B------:R-:W-:Y:S04]  /*05f0*/  BSSY.RECONVERGENT B0, `(.L_x_1) ;  /* 0x0000058000007945 */ /* 0x000fe80003800200 */
[----:B------:R-:W-:-:S02]  /*0600*/  ISETP.GE.U32.AND P0, PT, R9, 0x800, PT ;  /* 0x000008000900780c */ /* 0x000fc40003f06070 */
[----:B------:R-:W-:Y:S02]  /*0610*/  VIMNMX.U32 R4, PT, PT, R9, 0x800, !PT ;  /* 0x0000080009047848 */ /* 0x000fe40007fe0000 */
[----:B------:R-:W-:Y:S01]  /*0620*/  SEL R7, RZ, 0x1, P0 ;  /* 0x00000001ff077807 */ /* 0x000fe20000000000 */
[----:B0-----:R-:W0:Y:S02]  /*0630*/  MUFU.RCP R8, R8 ;  /* 0x0000000800087308 */ /* 0x001e240000001000 */
[----:B0-----:R-:W-:-:S06]  /*0640*/  VIADD R10, R8, 0xffffffe ;  /* 0x0ffffffe080a7836 */ /* 0x001fcc0000000000 */
[----:B------:R0:W1:Y:S02]  /*0650*/  F2I.FTZ.U32.TRUNC.NTZ R11, R10 ;  /* 0x0000000a000b7305 */ /* 0x000064000021f000 */
[----:B0-----:R-:W-:Y:S02]  /*0660*/  HFMA2 R10, -RZ, RZ, 0, 0 ;  /* 0x00000000ff0a7431 */ /* 0x001fe400000001ff */
[----:B-1----:R-:W-:-:S04]  /*0670*/  IMAD R15, R15, R11, RZ ;  /* 0x0000000b0f0f7224 */ /* 0x002fc800078e02ff */
[----:B------:R-:W-:Y:S01]  /*0680*/  IMAD.HI.U32 R8, R11, R15, R10 ;  /* 0x0000000f0b087227 */ /* 0x000fe200078e000a */
[----:B------:R-:W-:-:S05]  /*0690*/  IADD3 R11, PT, PT, R4, -R9, -R7 ;  /* 0x80000009040b7210 */ /* 0x000fca0007ffe807 */
[----:B------:R-:W-:-:S04]  /*06a0*/  IMAD.HI.U32 R8, R8, R11, RZ ;  /* 0x0000000b08087227 */ /* 0x000fc800078e00ff */
[----:B------:R-:W-:-:S04]  /*06b0*/  IMAD.MOV R4, RZ, RZ, -R8 ;  /* 0x000000ffff047224 */ /* 0x000fc800078e0a08 */
[----:B------:R-:W-:-:S05]  /*06c0*/  IMAD R11, R2, R4, R11 ;  /* 0x00000004020b7224 */ /* 0x000fca00078e020b */
[----:B------:R-:W-:-:S13]  /*06d0*/  ISETP.GE.U32.AND P0, PT, R11, R2, PT ;  /* 0x000000020b00720c */ /* 0x000fda0003f06070 */
[----:B------:R-:W-:Y:S02]  /*06e0*/  @P0 IMAD.IADD R11, R11, 0x1, -R2 ;  /* 0x000000010b0b0824 */ /* 0x000fe400078e0a02 */
[----:B------:R-:W-:Y:S01]  /*06f0*/  @P0 VIADD R8, R8, 0x1 ;  /* 0x0000000108080836 */ /* 0x000fe20000000000 */
[----:B------:R-:W-:Y:S02]  /*0700*/  ISETP.GT.U32.AND P0, PT, R13, 0x7ff, PT ;  /* 0x000007ff0d00780c */ /* 0x000fe40003f04070 */
[----:B------:R-:W-:Y:S01]  /*0710*/  ISETP.GE.U32.AND P1, PT, R11, R2, PT ;  /* 0x000000020b00720c */ /* 0x000fe20003f26070 */
[----:B------:R-:W-:-:S12]  /*0720*/  IMAD.MOV.U32 R11, RZ, RZ, R13 ;  /* 0x000000ffff0b7224 */ /* 0x000fd800078e000d */
[----:B------:R-:W-:Y:S01]  /*0730*/  @P1 VIADD R8, R8, 0x1 ;  /* 0x0000000108081836 */ /* 0x000fe20000000000 */
[----:B------:R-:W-:-:S05]  /*0740*/  @!P2 LOP3.LUT R8, RZ, R2, RZ, 0x33, !PT ;  /* 0x00000002ff08a212 */ /* 0x000fca00078e33ff */
[----:B------:R-:W-:Y:S02]  /*0750*/  IMAD.IADD R10, R7, 0x1, R8 ;  /* 0x00000001070a7824 */ /* 0x000fe400078e0208 */
[----:B------:R-:W-:Y:S01]  /*0760*/  IMAD.IADD R8, R22, 0x1, R13 ;  /* 0x0000000116087824 */ /* 0x000fe200078e020d */
[----:B------:R-:W-:Y:S01]  /*0770*/  LEA R13, R13, UR11, 0x2 ;  /* 0x0000000b0d0d7c11 */ /* 0x000fe2000f8e10ff */
[----:B------:R-:W-:Y:S02]  /*0780*/  IMAD.SHL.U32 R7, R23, 0x4, RZ ;  /* 0x0000000417077824 */ /* 0x000fe400078e00ff */
[----:B------:R-:W-:Y:S02]  /*0790*/  IMAD.SHL.U32 R8, R8, 0x4, RZ ;  /* 0x0000000408087824 */ /* 0x000fe400078e00ff */
[----:B------:R-:W-:Y:S01]  /*07a0*/  VIADD R12, R10, 0x1 ;  /* 0x000000010a0c7836 */ /* 0x000fe20000000000 */
[----:B------:R-:W-:Y:S06]  /*07b0*/  @P0 BRA `(.L_x_2) ;  /* 0x0000000000ec0947 */ /* 0x000fec0003800000 */
[----:B------:R-:W-:Y:S01]  /*07c0*/  LOP3.LUT P1, R14, R12, 0x3, RZ, 0xc0, !PT ;  /* 0x000000030c0e7812 */ /* 0x000fe2000782c0ff */
[----:B------:R-:W-:Y:S01]  /*07d0*/  BSSY.RECONVERGENT B1, `(.L_x_3) ;  /* 0x0000011000017945 */ /* 0x000fe20003800200 */
[----:B------:R-:W-:Y:S01]  /*07e0*/  ISETP.GE.U32.AND P0, PT, R10, 0x3, PT ;  /* 0x000000030a00780c */ /* 0x000fe20003f06070 */
[--C-:B------:R-:W-:Y:S01]  /*07f0*/  IMAD.MOV.U32 R19, RZ, RZ, R11.reuse ;  /* 0x000000ffff137224 */ /* 0x100fe200078e000b */
[----:B------:R-:W-:Y:S01]  /*0800*/  ISETP.NE.AND P2, PT, R14, RZ, PT ;  /* 0x000000ff0e00720c */ /* 0x000fe20003f45270 */
[----:B------:R-:W-:-:S08]  /*0810*/  IMAD.MOV.U32 R15, RZ, RZ, R11 ;  /* 0x000000ffff0f7224 */ /* 0x000fd000078e000b */
[----:B------:R-:W-:Y:S05]  /*0820*/  @!P1 BRA `(.L_x_4) ;  /* 0x00000000002c9947 */ /* 0x000fea0003800000 */
[----:B------:R0:W-:Y:S01]  /*0830*/  STS [R13], RZ ;  /* 0x000000ff0d007388 */ /* 0x0001e20000000800 */
[----:B------:R-:W-:Y:S01]  /*0840*/  ISETP.NE.AND P1, PT, R14, 0x1, PT ;  /* 0x000000010e00780c */ /* 0x000fe20003f25270 */
[----:B------:R-:W-:-:S12]  /*0850*/  IMAD.MOV.U32 R15, RZ, RZ, R9 ;  /* 0x000000ffff0f7224 */ /* 0x000fd800078e0009 */
[----:B0-----:R-:W-:Y:S05]  /*0860*/  @!P1 BRA `(.L_x_4) ;  /* 0x00000000001c9947 */ /* 0x001fea0003800000 */
[----:B------:R-:W-:Y:S01]  /*0870*/  ISETP.NE.AND P1, PT, R14, 0x2, PT ;  /* 0x000000020e00780c */ /* 0x000fe20003f25270 */
[C---:B------:R-:W-:Y:S02]  /*0880*/  IMAD R17, R2.reuse, 0x4, R13 ;  /* 0x0000000402117824 */ /* 0x040fe400078e020d */
[----:B------:R-:W-:-:S03]  /*0890*/  IMAD.IADD R15, R2, 0x1, R9 ;  /* 0x00000001020f7824 */ /* 0x000fc600078e0209 */
[----:B------:R0:W-:Y:S07]  /*08a0*/  STS [R17], RZ ;  /* 0x000000ff11007388 */ /* 0x0001ee0000000800 */
[C---:B------:R-:W-:Y:S02]  /*08b0*/  @P1 IMAD R4, R2.reuse, 0x4, R17 ;  /* 0x0000000402041824 */ /* 0x040fe400078e0211 */
[----:B------:R-:W-:-:S03]  /*08c0*/  @P1 IMAD.IADD R15, R2, 0x1, R15 ;  /* 0x00000001020f1824 */ /* 0x000fc600078e020f */
[----:B------:R0:W-:Y:S04]  /*08d0*/  @P1 STS [R4], RZ ;  /* 0x000000ff04001388 */ /* 0x0001e80000000800 */
.L_x_4:
[----:B------:R-:W-:Y:S05]  /*08e0*/  BSYNC.RECONVERGENT B1 ;  /* 0x0000000000017941 */ /* 0x000fea0003800200 */
.L_x_3:
[----:B------:R-:W-:Y:S04]  /*08f0*/  BSSY.RECONVERGENT B1, `(.L_x_5) ;  /* 0x000000d000017945 */ /* 0x000fe80003800200 */
[----:B------:R-:W-:Y:S05]  /*0900*/  @!P0 BRA `(.L_x_6) ;  /* 0x00000000002c8947 */ /* 0x000fea0003800000 */
.L_x_7:
[----:B01----:R-:W-:Y:S01]  /*0910*/  LEA R17, R15, UR11, 0x2 ;  /* 0x0000000b0f117c11 */ /* 0x003fe2000f8e10ff */
[----:B------:R-:W-:-:S04]  /*0920*/  IMAD R15, R2, 0x4, R15 ;  /* 0x00000004020f7824 */ /* 0x000fc800078e020f */
[C---:B------:R-:W-:Y:S01]  /*0930*/  IMAD R21, R2.reuse, 0x4, R17 ;  /* 0x0000000402157824 */ /* 0x040fe200078e0211 */
[----:B------:R1:W-:Y:S01]  /*0940*/  STS [R17], RZ ;  /* 0x000000ff11007388 */ /* 0x0003e20000000800 */
[----:B------:R-:W-:Y:S02]  /*0950*/  ISETP.GE.U32.AND P1, PT, R15, 0x800, PT ;  /* 0x000008000f00780c */ /* 0x000fe40003f26070 */
[C---:B------:R-:W-:Y:S01]  /*0960*/  IMAD R25, R2.reuse, 0x4, R21 ;  /* 0x0000000402197824 */ /* 0x040fe200078e0215 */
[----:B------:R1:W-:Y:S03]  /*0970*/  STS [R21], RZ ;  /* 0x000000ff15007388 */ /* 0x0003e60000000800 */
[----:B------:R-:W-:Y:S01]  /*0980*/  IMAD R4, R2, 0x4, R25 ;  /* 0x0000000402047824 */ /* 0x000fe200078e0219 */
[----:B------:R1:W-:Y:S04]  /*0990*/  STS [R25], RZ ;  /* 0x000000ff19007388 */ /* 0x0003e80000000800 */
[----:B------:R1:W-:Y:S02]  /*09a0*/  STS [R4], RZ ;  /* 0x000000ff04007388 */ /* 0x0003e40000000800 */
[----:B------:R-:W-:Y:S05]  /*09b0*/  @!P1 BRA `(.L_x_7) ;  /* 0xfffffffc00d49947 */ /* 0x000fea000383ffff */
.L_x_6:
[----:B------:R-:W-:Y:S05]  /*09c0*/  BSYNC.RECONVERGENT B1 ;  /* 0x0000000000017941 */ /* 0x000fea0003800200 */
.L_x_5:
[----:B------:R-:W-:Y:S04]  /*09d0*/  BSSY.RECONVERGENT B1, `(.L_x_8) ;  /* 0x000000d000017945 */ /* 0x000fe80003800200 */
[----:B------:R-:W-:Y:S05]  /*09e0*/  @!P2 BRA `(.L_x_9) ;  /* 0x00000000002ca947 */ /* 0x000fea0003800000 */
[----:B------:R2:W-:Y:S01]  /*09f0*/  STS [R13+0x2000], RZ ;  /* 0x002000ff0d007388 */ /* 0x0005e20000000800 */
[----:B------:R-:W-:Y:S01]  /*0a00*/  ISETP.NE.AND P1, PT, R14, 0x1, PT ;  /* 0x000000010e00780c */ /* 0x000fe20003f25270 */
[----:B------:R-:W-:-:S12]  /*0a10*/  IMAD.MOV.U32 R19, RZ, RZ, R9 ;  /* 0x000000ffff137224 */ /* 0x000fd800078e0009 */
[----:B--2---:R-:W-:Y:S05]  /*0a20*/  @!P1 BRA `(.L_x_9) ;  /* 0x00000000001c9947 */ /* 0x004fea0003800000 */
[----:B------:R-:W-:Y:S01]  /*0a30*/  ISETP.NE.AND P1, PT, R14, 0x2, PT ;  /* 0x000000020e00780c */ /* 0x000fe20003f25270 */
[C---:B------:R-:W-:Y:S01]  /*0a40*/  IMAD.IADD R19, R2.reuse, 0x1, R9 ;  /* 0x0000000102137824 */ /* 0x040fe200078e0209 */
[----:B------:R-:W-:-:S05]  /*0a50*/  LEA R15, R2, R13, 0x2 ;  /* 0x0000000d020f7211 */ /* 0x000fca00078e10ff */
[----:B------:R2:W-:Y:S06]  /*0a60*/  STS [R15+0x2000], RZ ;  /* 0x002000ff0f007388 */ /* 0x0005ec0000000800 */
[C---:B01----:R-:W-:Y:S02]  /*0a70*/  @P1 IMAD R4, R2.reuse, 0x4, R15 ;  /* 0x0000000402041824 */ /* 0x043fe400078e020f */
[----:B------:R-:W-:-:S03]  /*0a80*/  @P1 IMAD.IADD R19, R2, 0x1, R19 ;  /* 0x0000000102131824 */ /* 0x000fc600078e0213 */
[----:B------:R2:W-:Y:S04]  /*0a90*/  @P1 STS [R4+0x2000], RZ ;  /* 0x002000ff04001388 */ /* 0x0005e80000000800 */
.L_x_9:
[----:B------:R-:W-:Y:S05]  /*0aa0*/  BSYNC.RECONVERGENT B1 ;  /* 0x0000000000017941 */ /* 0x000fea0003800200 */
.L_x_8:
[----:B------:R-:W-:Y:S05]  /*0ab0*/  @!P0 BRA `(.L_x_2) ;  /* 0x00000000002c8947 */ /* 0x000fea0003800000 */
.L_x_10:
[----:B--23--:R-:W-:Y:S01]  /*0ac0*/  LEA R15, R19, UR11, 0x2 ;  /* 0x0000000b130f7c11 */ /* 0x00cfe2000f8e10ff */
[----:B------:R-:W-:-:S04]  /*0ad0*/  IMAD R19, R2, 0x4, R19 ;  /* 0x0000000402137824 */ /* 0x000fc800078e0213 */
[C---:B01----:R-:W-:Y:S01]  /*0ae0*/  IMAD R17, R2.reuse, 0x4, R15 ;  /* 0x0000000402117824 */ /* 0x043fe200078e020f */
[----:B------:R3:W-:Y:S01]  /*0af0*/  STS [R15+0x2000], RZ ;  /* 0x002000ff0f007388 */ /* 0x0007e20000000800 */
[----:B------:R-:W-:Y:S02]  /*0b00*/  ISETP.GE.U32.AND P0, PT, R19, 0x800, PT ;  /* 0x000008001300780c */ /* 0x000fe40003f06070 */
[C---:B------:R-:W-:Y:S01]  /*0b10*/  IMAD R21, R2.reuse, 0x4, R17 ;  /* 0x0000000402157824 */ /* 0x040fe200078e0211 */
[----:B------:R3:W-:Y:S03]  /*0b20*/  STS [R17+0x2000], RZ ;  /* 0x002000ff11007388 */ /* 0x0007e60000000800 */
[----:B------:R-:W-:Y:S01]  /*0b30*/  IMAD R4, R2, 0x4, R21 ;  /* 0x0000000402047824 */ /* 0x000fe200078e0215 */
[----:B------:R3:W-:Y:S04]  /*0b40*/  STS [R21+0x2000], RZ ;  /* 0x002000ff15007388 */ /* 0x0007e80000000800 */
[----:B------:R3:W-:Y:S02]  /*0b50*/  STS [R4+0x2000], RZ ;  /* 0x002000ff04007388 */ /* 0x0007e40000000800 */
[----:B------:R-:W-:Y:S05]  /*0b60*/  @!P0 BRA `(.L_x_10) ;  /* 0xfffffffc00d48947 */ /* 0x000fea000383ffff */
.L_x_2:
[----:B------:R-:W-:Y:S05]  /*0b70*/  BSYNC.RECONVERGENT B0 ;  /* 0x0000000000007941 */ /* 0x000fea0003800200 */
.L_x_1:
[----:B------:R-:W-:Y:S01]  /*0b80*/  BAR.SYNC.DEFER_BLOCKING 0x0 ;  /* 0x0000000000007b1d */ /* 0x000fe20000010000 */
[----:B--23--:R-:W-:Y:S01]  /*0b90*/  CS2R R14, SR_GLOBALTIMERLO ;  /* 0x00000000000e7805 */ /* 0x00cfe20000015200 */
[----:B------:R-:W-:Y:S01]  /*0ba0*/  ULEA UR10, UR13, UR10, 0x18 ;  /* 0x0000000a0d0a7291 */ /* 0x000fe2000f8ec0ff */
[----:B01----:R-:W-:-:S05]  /*0bb0*/  IMAD.MOV.U32 R4, RZ, RZ, 0x1 ;  /* 0x00000001ff047424 */ /* 0x003fca00078e00ff */
[----:B------:R-:W-:-:S04]  /*0bc0*/  SHF.L.U32 R4, R4, 0x1f, RZ ;  /* 0x0000001f04047819 */ /* 0x000fc800000006ff */
[----:B------:R-:W0:Y:S02]  /*0bd0*/  SYNCS.PHASECHK.TRANS64.TRYWAIT P0, [UR10+0x8], R4 ;  /* 0x00000804ff0075a7 */ /* 0x000e24000800110a */
[----:B0-----:R-:W-:Y:S05]  /*0be0*/  @P0 BRA `(.L_x_11) ;  /* 0x0000000000640947 */ /* 0x001fea0003800000 */
[----:B------:R-:W-:Y:S01]  /*0bf0*/  IMAD.MOV.U32 R18, RZ, RZ, 0x1 ;  /* 0x00000001ff127424 */ /* 0x000fe200078e00ff */
[----:B------:R-:W-:-:S04]  /*0c00*/  UMOV UR4, URZ ;  /* 0x000000ff00047c82 */ /* 0x000fc80008000000 */
[----:B------:R-:W-:-:S07]  /*0c10*/  SHF.L.U32 R18, R18, 0x1f, RZ ;  /* 0x0000001f12127819 */ /* 0x000fce00000006ff */
.L_x_14:
[----:B------:R-:W-:-:S11]  /*0c20*/  UISETP.GT.AND UP0, UPT, UR4, 0xf, UPT ;  /* 0x0000000f0400788c */ /* 0x000fd6000bf04270 */
[----:B------:R-:W-:Y:S01]  /*0c30*/  @!UP0 UIADD3 UR4, UPT, UPT, UR4, 0x1, URZ ;  /* 0x0000000104048890 */ /* 0x000fe2000fffe0ff */
[----:B------:R-:W-:Y:S11]  /*0c40*/  BRA.U !UP0, `(.L_x_12) ;  /* 0x0000000108447547 */ /* 0x000ff6000b800000 */
[----:B------:R-:W-:-:S06]  /*0c50*/  CS2R R16, SR_GLOBALTIMERLO ;  /* 0x0000000000107805 */ /* 0x000fcc0000015200 */
[----:B------:R-:W-:-:S05]  /*0c60*/  IADD3 R19, P0, PT, -R14, R16, RZ ;  /* 0x000000100e137210 */ /* 0x000fca0007f1e1ff */
[----:B------:R-:W-:Y:S01]  /*0c70*/  IMAD.X R17, R17, 0x1, ~R15, P0 ;  /* 0x0000000111117824 */ /* 0x000fe200000e0e0f */
[----:B------:R-:W-:-:S04]  /*0c80*/  ISETP.GE.U32.AND P0, PT, R19, 0x3d0900, PT ;  /* 0x003d09001300780c */ /* 0x000fc80003f06070 */
[----:B------:R-:W-:-:S13]  /*0c90*/  ISETP.GE.AND.EX P0, PT, R17, RZ, PT, P0 ;  /* 0x000000ff1100720c */ /* 0x000fda0003f06300 */
[----:B------:R-:W-:Y:S05]  /*0ca0*/  @!P0 BRA `(.L_x_13) ;  /* 0x0000000000088947 */ /* 0x000fea0003800000 */
[----:B------:R-:W-:Y:S05]  /*0cb0*/  NANOSLEEP 0xf4240 ;  /* 0x000f42400000795d */ /* 0x000fea0003800000 */
[----:B------:R-:W-:Y:S05]  /*0cc0*/  BRA `(.L_x_12) ;  /* 0x0000000000247947 */ /* 0x000fea0003800000 */
.L_x_13:
[----:B------:R-:W-:-:S04]  /*0cd0*/  ISETP.GE.U32.AND P0, PT, R19, 0x9c40, PT ;  /* 0x00009c401300780c */ /* 0x000fc80003f06070 */
[----:B------:R-:W-:-:S13]  /*0ce0*/  ISETP.GE.AND.EX P0, PT, R17, RZ, PT, P0 ;  /* 0x000000ff1100720c */ /* 0x000fda0003f06300 */
[----:B------:R-:W-:Y:S05]  /*0cf0*/  @!P0 BRA `(.L_x_12) ;  /* 0x0000000000188947 */ /* 0x000fea0003800000 */
[----:B------:R-:W-:-:S04]  /*0d00*/  SHF.R.S32.HI R4, RZ, 0x1f, R17 ;  /* 0x0000001fff047819 */ /* 0x000fc80000011411 */
[----:B------:R-:W-:-:S05]  /*0d10*/  LEA.HI R4, P0, R4, R19, RZ, 0x2 ;  /* 0x0000001304047211 */ /* 0x000fca00078110ff */
[----:B------:R-:W-:-:S05]  /*0d20*/  IMAD.X R17, RZ, RZ, R17, P0 ;  /* 0x000000ffff117224 */ /* 0x000fca00000e0611 */
[----:B------:R-:W-:-:S04]  /*0d30*/  SHF.R.U64 R4, R4, 0x2, R17 ;  /* 0x0000000204047819 */ /* 0x000fc80000001211 */
[----:B------:R-:W-:Y:S05]  /*0d40*/  NANOSLEEP R4 ;  /* 0x000000040000735d */ /* 0x000fea0003800000 */
[----:B------:R-:W-:Y:S01]  /*0d50*/  NOP ;  /* 0x0000000000007918 */ /* 0x000fe20000000000 */
.L_x_12:
[----:B------:R-:W0:Y:S02]  /*0d60*/  SYNCS.PHASECHK.TRANS64.TRYWAIT P0, [UR10+0x8], R18 ;  /* 0x00000812ff0075a7 */ /* 0x000e24000800110a */
[----:B0-----:R-:W-:Y:S05]  /*0d70*/  @!P0 BRA `(.L_x_14) ;  /* 0xfffffffc00a88947 */ /* 0x001fea000383ffff */
.L_x_11:
[----:B------:R-:W0:Y:S01]  /*0d80*/  LDCU UR6, c[0x0][0x3a0] ;  /* 0x00007400ff0677ac */ /* 0x000e220008000800 */
[----:B------:R-:W-:Y:S01]  /*0d90*/  IMAD.MOV.U32 R4, RZ, RZ, RZ ;  /* 0x000000ffff047224 */ /* 0x000fe200078e00ff */
[----:B0-----:R-:W-:-:S04]  /*0da0*/  UISETP.LT.U32.AND UP0, UPT, UR6, 0x20, UPT ;  /* 0x000000200600788c */ /* 0x001fc8000bf01070 */
[----:B------:R-:W-:-:S04]  /*0db0*/  USEL UR6, UR6, 0x20, UP0 ;  /* 0x0000002006067887 */ /* 0x000fc80008000000 */
[----:B------:R-:W-:-:S12]  /*0dc0*/  USHF.L.U32 UR4, UR6, 0x2, URZ ;  /* 0x0000000206047899 */ /* 0x000fd800080006ff */
.L_x_18:
[----:B------:R-:W0:Y:S01]  /*0dd0*/  LDCU UR7, c[0x0][0x398] ;  /* 0x00007300ff0777ac */ /* 0x000e220008000800 */
[----:B------:R-:W-:-:S05]  /*0de0*/  VIADD R14, R4, UR9 ;  /* 0x00000009040e7c36 */ /* 0x000fca0008000000 */
[----:B0-----:R-:W-:-:S13]  /*0df0*/  ISETP.GE.AND P0, PT, R14, UR7, PT ;  /* 0x000000070e007c0c */ /* 0x001fda000bf06270 */
[----:B------:R-:W-:Y:S05]  /*0e00*/  @P0 BRA `(.L_x_15) ;  /* 0x0000000000580947 */ /* 0x000fea0003800000 */
[----:B------:R-:W0:Y:S01]  /*0e10*/  LDCU UR7, c[0x0][0x3a0] ;  /* 0x00007400ff0777ac */ /* 0x000e220008000800 */
[----:B------:R-:W-:Y:S01]  /*0e20*/  ISETP.GE.U32.AND P0, PT, R8, UR4, PT ;  /* 0x0000000408007c0c */ /* 0x000fe2000bf06070 */
[----:B------:R-:W-:Y:S01]  /*0e30*/  BSSY.RECONVERGENT B0, `(.L_x_15) ;  /* 0x0000013000007945 */ /* 0x000fe20003800200 */
[----:B0-----:R-:W-:-:S11]  /*0e40*/  IMAD R14, R14, UR7, RZ ;  /* 0x000000070e0e7c24 */ /* 0x001fd6000f8e02ff */
[----:B------:R-:W-:Y:S05]  /*0e50*/  @P0 BRA `(.L_x_16) ;  /* 0x0000000000400947 */ /* 0x000fea0003800000 */
[----:B------:R-:W0:Y:S01]  /*0e60*/  LDCU.64 UR18, c[0x0][0x380] ;  /* 0x00007000ff1277ac */ /* 0x000e220008000a00 */
[----:B------:R-:W-:Y:S01]  /*0e70*/  IMAD.MOV.U32 R17, RZ, RZ, R8 ;  /* 0x000000ffff117224 */ /* 0x000fe200078e0008 */
[----:B0-----:R-:W-:-:S04]  /*0e80*/  LEA R18, P0, R14, UR18, 0x2 ;  /* 0x000000120e127c11 */ /* 0x001fc8000f8010ff */
[----:B------:R-:W-:-:S09]  /*0e90*/  LEA.HI.X R20, R14, UR19, RZ, 0x2, P0 ;  /* 0x000000130e147c11 */ /* 0x000fd200080f14ff */
.L_x_17:
[----:B------:R-:W-:Y:S01]  /*0ea0*/  IADD3 R14, P0, PT, R17, R18, RZ ;  /* 0x00000012110e7210 */ /* 0x000fe20007f1e0ff */
[----:B------:R-:W-:-:S04]  /*0eb0*/  IMAD R16, R4, 0x80, R17 ;  /* 0x0000008004107824 */ /* 0x000fc800078e0211 */
[----:B------:R-:W-:Y:S02]  /*0ec0*/  IMAD.X R15, RZ, RZ, R20, P0 ;  /* 0x000000ffff0f7224 */ /* 0x000fe400000e0614 */
[----:B------:R-:W-:Y:S02]  /*0ed0*/  VIADD R19, R16, UR11 ;  /* 0x0000000b10137c36 */ /* 0x000fe40008000000 */
[----:B------:R-:W-:-:S03]  /*0ee0*/  IMAD.U32 R16, RZ, RZ, UR12 ;  /* 0x0000000cff107e24 */ /* 0x000fc6000f8e00ff */
[----:B------:R-:W-:Y:S01]  /*0ef0*/  @!PT LDS RZ, [RZ] ;  /* 0x00000000fffff984 */ /* 0x000fe20000000800 */
[----:B------:R-:W-:Y:S01]  /*0f00*/  @!PT LDS RZ, [RZ] ;  /* 0x00000000fffff984 */ /* 0x000fe20000000800 */
[----:B------:R-:W-:Y:S01]  /*0f10*/  @!PT LDS RZ, [RZ] ;  /* 0x00000000fffff984 */ /* 0x000fe20000000800 */
[----:B------:R0:W-:Y:S01]  /*0f20*/  LDGSTS.E [R19], desc[UR16][R14.64] ;  /* 0x000000000e137fae */ /* 0x0001e2000b9a1010 */
[----:B------:R-:W-:-:S05]  /*0f30*/  IMAD R17, R16, 0x4, R17 ;  /* 0x0000000410117824 */ /* 0x000fca00078e0211 */
[----:B------:R-:W-:-:S13]  /*0f40*/  ISETP.GE.U32.AND P0, PT, R17, UR4, PT ;  /* 0x0000000411007c0c */ /* 0x000fda000bf06070 */
[----:B0-----:R-:W-:Y:S05]  /*0f50*/  @!P0 BRA `(.L_x_17) ;  /* 0xfffffffc00d08947 */ /* 0x001fea000383ffff */
.L_x_16:
[----:B------:R-:W-:Y:S05]  /*0f60*/  BSYNC.RECONVERGENT B0 ;  /* 0x0000000000007941 */ /* 0x000fea0003800200 */
.L_x_15:
[----:B------:R-:W-:-:S05]  /*0f70*/  VIADD R4, R4, 0x1 ;  /* 0x0000000104047836 */ /* 0x000fca0000000000 */
[----:B------:R-:W-:-:S13]  /*0f80*/  ISETP.NE.AND P0, PT, R4, 0x40, PT ;  /* 0x000000400400780c */ /* 0x000fda0003f05270 */
[----:B------:R-:W-:Y:S05]  /*0f90*/  @P0 BRA `(.L_x_18) ;  /* 0xfffffffc008c0947 */ /* 0x000fea000383ffff */
[----:B------:R-:W-:-:S05]  /*0fa0*/  UMOV UR4, URZ ;  /* 0x000000ff00047c82 */ /* 0x000fca0008000000 */
.L_x_22:
[----:B------:R-:W0:Y:S01]  /*0fb0*/  LDCU UR18, c[0x0][0x3a0] ;  /* 0x00007400ff1277ac */ /* 0x000e220008000800 */
[----:B------:R-:W-:Y:S01]  /*0fc0*/  BSSY.RECONVERGENT B0, `(.L_x_19) ;  /* 0x000001d000007945 */ /* 0x000fe20003800200 */
[----:B------:R-:W-:-:S04]  /*0fd0*/  UISETP.GE.AND UP0, UPT, UR5, 0x1, UPT ;  /* 0x000000010500788c */ /* 0x000fc8000bf06270 */
[----:B0-----:R-:W-:-:S06]  /*0fe0*/  UISETP.GE.OR UP0, UPT, UR4, UR18, !UP0 ;  /* 0x000000120400728c */ /* 0x001fcc000c706670 */
[----:B------:R-:W-:-:S04]  /*0ff0*/  PLOP3.LUT P0, PT, PT, PT, UP0, 0x80, 0x8 ;  /* 0x000000000008781c */ /* 0x000fc80003f0f008 */
[----:B------:R-:W-:-:S13]  /*1000*/  ISETP.GE.U32.OR P0, PT, R8, R7, P0 ;  /* 0x000000070800720c */ /* 0x000fda0000706470 */
[----:B------:R-:W-:Y:S05]  /*1010*/  @P0 BRA `(.L_x_20) ;  /* 0x00000000005c0947 */ /* 0x000fea0003800000 */
[----:B------:R-:W0:Y:S01]  /*1020*/  LDCU UR7, c[0x0][0x39c] ;  /* 0x00007380ff0777ac */ /* 0x000e220008000800 */
[----:B------:R-:W-:Y:S01]  /*1030*/  MOV R4, R8 ;  /* 0x0000000800047202 */ /* 0x000fe20000000f00 */
[----:B------:R-:W1:Y:S01]  /*1040*/  LDCU.64 UR20, c[0x0][0x388] ;  /* 0x00007100ff1477ac */ /* 0x000e620008000a00 */
[----:B0-----:R-:W-:-:S04]  /*1050*/  UIMAD UR7, UR4, UR7, URZ ;  /* 0x00000007040772a4 */ /* 0x001fc8000f8e02ff */
[----:B------:R-:W-:-:S04]  /*1060*/  UIADD3 UR13, UP0, UPT, UR8, UR7, URZ ;  /* 0x00000007080d7290 */ /* 0x000fc8000ff1e0ff */
[----:B------:R-:W-:Y:S02]  /*1070*/  ULEA.HI.X.SX32 UR7, UR7, UR14, 0x1, UP0 ;  /* 0x0000000e07077291 */ /* 0x000fe400080f0eff */
[----:B------:R-:W-:-:S04]  /*1080*/  IMAD.U32 R18, RZ, RZ, UR13 ;  /* 0x0000000dff127e24 */ /* 0x000fc8000f8e00ff */
[----:B------:R-:W-:Y:S01]  /*1090*/  IMAD.U32 R15, RZ, RZ, UR7 ;  /* 0x00000007ff0f7e24 */ /* 0x000fe2000f8e00ff */
[----:B-1----:R-:W-:-:S04]  /*10a0*/  LEA R19, P0, R18, UR20, 0x2 ;  /* 0x0000001412137c11 */ /* 0x002fc8000f8010ff */
[----:B------:R-:W-:-:S09]  /*10b0*/  LEA.HI.X R18, R18, UR21, R15, 0x2, P0 ;  /* 0x0000001512127c11 */ /* 0x000fd200080f140f */
.L_x_21:
[----:B------:R-:W-:Y:S01]  /*10c0*/  IMAD.U32 R15, RZ, RZ, UR4 ;  /* 0x00000004ff0f7e24 */ /* 0x000fe2000f8e00ff */
[----:B------:R-:W-:Y:S01]  /*10d0*/  IADD3 R14, P0, PT, R4, R19, RZ ;  /* 0x00000013040e7210 */ /* 0x000fe20007f1e0ff */
[----:B------:R-:W-:Y:S02]  /*10e0*/  IMAD.U32 R21, RZ, RZ, UR12 ;  /* 0x0000000cff157e24 */ /* 0x000fe4000f8e00ff */
[----:B------:R-:W-:Y:S02]  /*10f0*/  IMAD R16, R15, 0x100, R4 ;  /* 0x000001000f107824 */ /* 0x000fe400078e0204 */
[----:B------:R-:W-:Y:S02]  /*1100*/  IMAD.X R15, RZ, RZ, R18, P0 ;  /* 0x000000ffff0f7224 */ /* 0x000fe400000e0612 */
[----:B------:R-:W-:Y:S02]  /*1110*/  VIADD R17, R16, UR11 ;  /* 0x0000000b10117c36 */ /* 0x000fe40008000000 */
[----:B------:R-:W-:-:S03]  /*1120*/  IMAD R4, R21, 0x4, R4 ;  /* 0x0000000415047824 */ /* 0x000fc600078e0204 */
[----:B------:R-:W-:Y:S01]  /*1130*/  @!PT LDS RZ, [RZ] ;  /* 0x00000000fffff984 */ /* 0x000fe20000000800 */
[----:B------:R-:W-:Y:S01]  /*1140*/  @!PT LDS RZ, [RZ] ;  /* 0x00000000fffff984 */ /* 0x000fe20000000800 */
[----:B------:R-:W-:Y:S01]  /*1150*/  @!PT LDS RZ, [RZ] ;  /* 0x00000000fffff984 */ /* 0x000fe20000000800 */
[----:B------:R0:W-:Y:S02]  /*1160*/  LDGSTS.E [R17+0x2000], desc[UR16][R14.64] ;  /* 0x020000000e117fae */ /* 0x0001e4000b9a1010 */
[----:B------:R-:W-:-:S13]  /*1170*/  ISETP.GE.U32.AND P0, PT, R4, R7, PT ;  /* 0x000000070400720c */ /* 0x000fda0003f06070 */
[----:B0-----:R-:W-:Y:S05]  /*1180*/  @!P0 BRA `(.L_x_21) ;  /* 0xfffffffc00cc8947 */ /* 0x001fea000383ffff */
.L_x_20:
[----:B------:R-:W-:Y:S05]  /*1190*/  BSYNC.RECONVERGENT B0 ;  /* 0x0000000000007941 */ /* 0x000fea0003800200 */
.L_x_19:
[----:B------:R-:W-:-:S04]  /*11a0*/  UIADD3 UR4, UPT, UPT, UR4, 0x1, URZ ;  /* 0x0000000104047890 */ /* 0x000fc8000fffe0ff */
[----:B------:R-:W-:-:S09]  /*11b0*/  UISETP.NE.AND UP0, UPT, UR4, UR6, UPT ;  /* 0x000000060400728c */ /* 0x000fd2000bf05270 */
[----:B------:R-:W-:Y:S05]  /*11c0*/  BRA.U UP0, `(.L_x_22) ;  /* 0xfffffffd00787547 */ /* 0x000fea000b83ffff */
[----:B------:R-:W-:Y:S01]  /*11d0*/  NOP ;  /* 0x0000000000007918 */ /* 0x000fe20000000000 */
[----:B------:R-:W-:Y:S01]  /*11e0*/  SYNCS.ARRIVE.TRANS64.RED.A0T1 RZ, [UR10], RZ ;  /* 0x000000ffffff79a7 */ /* 0x000fe2000820040a */
[----:B------:R-:W-:Y:S01]  /*11f0*/  ARRIVES.LDGSTSBAR.64.TRANSCNT [UR10] ;  /* 0x00000000ff0079b0 */ /* 0x000fe20008002a0a */
[----:B------:R-:W-:Y:S01]  /*1200*/  NOP ;  /* 0x0000000000007918 */ /* 0x000fe20000000000 */
[----:B------:R-:W-:Y:S01]  /*1210*/  SYNCS.ARRIVE.TRANS64.A1T0 RZ, [UR10], RZ ;  /* 0x000000ffffff79a7 */ /* 0x000fe2000810000a */
[----:B------:R-:W-:Y:S01]  /*1220*/  UISETP.GE.AND UP0, UPT, UR18, 0x21, UPT ;  /* 0x000000211200788c */ /* 0x000fe2000bf06270 */
[----:B------:R-:W-:Y:S01]  /*1230*/  IMAD.MOV.U32 R4, RZ, RZ, 0x1 ;  /* 0x00000001ff047424 */ /* 0x000fe200078e00ff */
[----:B------:R-:W-:-:S07]  /*1240*/  UMOV UR4, 0x1 ;  /* 0x0000000100047882 */ /* 0x000fce0000000000 */
[----:B------:R-:W-:Y:S05]  /*1250*/  BRA.U !UP0, `(.L_x_0) ;  /* 0x0000000908b07547 */ /* 0x000fea000b800000 */
[----:B------:R-:W-:Y:S01]  /*1260*/  ISETP.GT.U32.AND P0, PT, R11, 0x7ff, PT ;  /* 0x000007ff0b00780c */ /* 0x000fe20003f04070 */
[----:B------:R-:W-:-:S12]  /*1270*/  BSSY.RECONVERGENT B0, `(.L_x_23) ;  /* 0x000003c000007945 */ /* 0x000fd80003800200 */
[----:B------:R-:W-:Y:S05]  /*1280*/  @P0 BRA `(.L_x_24) ;  /* 0x0000000000e80947 */ /* 0x000fea0003800000 */
[----:B------:R-:W-:Y:S01]  /*1290*/  LOP3.LUT P1, R12, R12, 0x3, RZ, 0xc0, !PT ;  /* 0x000000030c0c7812 */ /* 0x000fe2000782c0ff */
[----:B------:R-:W-:Y:S01]  /*12a0*/  BSSY.RECONVERGENT B1, `(.L_x_25) ;  /* 0x0000010000017945 */ /* 0x000fe20003800200 */
[----:B------:R-:W-:Y:S01]  /*12b0*/  ISETP.GE.U32.AND P0, PT, R10, 0x3, PT ;  /* 0x000000030a00780c */ /* 0x000fe20003f06070 */
[----:B------:R-:W-:Y:S01]  /*12c0*/  IMAD.MOV.U32 R15, RZ, RZ, R11 ;  /* 0x000000ffff0f7224 */ /* 0x000fe200078e000b */
[----:B------:R-:W-:-:S09]  /*12d0*/  ISETP.NE.AND P2, PT, R12, RZ, PT ;  /* 0x000000ff0c00720c */ /* 0x000fd20003f45270 */
[----:B------:R-:W-:Y:S05]  /*12e0*/  @!P1 BRA `(.L_x_26) ;  /* 0x00000000002c9947 */ /* 0x000fea0003800000 */
[----:B------:R0:W-:Y:S01]  /*12f0*/  STS [R13+0x4000], RZ ;  /* 0x004000ff0d007388 */ /* 0x0001e20000000800 */
[----:B------:R-:W-:Y:S01]  /*1300*/  ISETP.NE.AND P1, PT, R12, 0x1, PT ;  /* 0x000000010c00780c */ /* 0x000fe20003f25270 */
[----:B------:R-:W-:-:S12]  /*1310*/  IMAD.MOV.U32 R15, RZ, RZ, R9 ;  /* 0x000000ffff0f7224 */ /* 0x000fd800078e0009 */
[----:B0-----:R-:W-:Y:S05]  /*1320*/  @!P1 BRA `(.L_x_26) ;  /* 0x00000000001c9947 */ /* 0x001fea0003800000 */
[----:B------:R-:W-:Y:S01]  /*1330*/  ISETP.NE.AND P1, PT, R12, 0x2, PT ;  /* 0x000000020c00780c */ /* 0x000fe20003f25270 */
[C---:B------:R-:W-:Y:S02]  /*1340*/  IMAD R17, R2.reuse, 0x4, R13 ;  /* 0x0000000402117824 */ /* 0x040fe400078e020d */
[----:B------:R-:W-:-:S03]  /*1350*/  IMAD.IADD R15, R2, 0x1, R9 ;  /* 0x00000001020f7824 */ /* 0x000fc600078e0209 */
[----:B------:R0:W-:Y:S07]  /*1360*/  STS [R17+0x4000], RZ ;  /* 0x004000ff11007388 */ /* 0x0001ee0000000800 */
[C---:B------:R-:W-:Y:S02]  /*1370*/  @P1 IMAD R4, R2.reuse, 0x4, R17 ;  /* 0x0000000402041824 */ /* 0x040fe400078e0211 */
[----:B------:R-:W-:-:S03]  /*1380*/  @P1 IMAD.IADD R15, R2, 0x1, R15 ;  /* 0x00000001020f1824 */ /* 0x000fc600078e020f */
[----:B------:R0:W-:Y:S04]  /*1390*/  @P1 STS [R4+0x4000], RZ ;  /* 0x004000ff04001388 */ /* 0x0001e80000000800 */
.L_x_26:
[----:B------:R-:W-:Y:S05]  /*13a0*/  BSYNC.RECONVERGENT B1 ;  /* 0x0000000000017941 */ /* 0x000fea0003800200 */
.L_x_25:
[----:B------:R-:W-:Y:S04]  /*13b0*/  BSSY.RECONVERGENT B1, `(.L_x_27) ;  /* 0x000000d000017945 */ /* 0x000fe80003800200 */
[----:B------:R-:W-:Y:S05]  /*13c0*/  @!P0 BRA `(.L_x_28) ;  /* 0x00000000002c8947 */ /* 0x000fea0003800000 */
.L_x_29:
[----:B01----:R-:W-:Y:S01]  /*13d0*/  LEA R17, R15, UR11, 0x2 ;  /* 0x0000000b0f117c11 */ /* 0x003fe2000f8e10ff */
[----:B------:R-:W-:-:S04]  /*13e0*/  IMAD R15, R2, 0x4, R15 ;  /* 0x00000004020f7824 */ /* 0x000fc800078e020f */
[C---:B------:R-:W-:Y:S01]  /*13f0*/  IMAD R19, R2.reuse, 0x4, R17 ;  /* 0x0000000402137824 */ /* 0x040fe200078e0211 */
        /* <DEDUP_REMOVED lines=8> */
.L_x_28:
[----:B------:R-:W-:Y:S05]  /*1480*/  BSYNC.RECONVERGENT B1 ;  /* 0x0000000000017941 */ /* 0x000fea0003800200 */
.L_x_27:
[----:B------:R-:W-:Y:S04]  /*1490*/  BSSY.RECONVERGENT B1, `(.L_x_30) ;  /* 0x000000d000017945 */ /* 0x000fe80003800200 */
[----:B------:R-:W-:Y:S05]  /*14a0*/  @!P2 BRA `(.L_x_31) ;  /* 0x00000000002ca947 */ /* 0x000fea0003800000 */
[----:B------:R2:W-:Y:S01]  /*14b0*/  STS [R13+0x6000], RZ ;  /* 0x006000ff0d007388 */ /* 0x0005e20000000800 */
[----:B------:R-:W-:Y:S01]  /*14c0*/  ISETP.NE.AND P1, PT, R12, 0x1, PT ;  /* 0x000000010c00780c */ /* 0x000fe20003f25270 */
[----:B------:R-:W-:-:S12]  /*14d0*/  IMAD.MOV.U32 R11, RZ, RZ, R9 ;  /* 0x000000ffff0b7224 */ /* 0x000fd800078e0009 */
[----:B--2---:R-:W-:Y:S05]  /*14e0*/  @!P1 BRA `(.L_x_31) ;  /* 0x00000000001c9947 */ /* 0x004fea0003800000 */
[----:B------:R-:W-:Y:S01]  /*14f0*/  ISETP.NE.AND P1, PT, R12, 0x2, PT ;  /* 0x000000020c00780c */ /* 0x000fe20003f25270 */
[C---:B------:R-:W-:Y:S02]  /*1500*/  IMAD R13, R2.reuse, 0x4, R13 ;  /* 0x00000004020d7824 */ /* 0x040fe400078e020d */
[----:B------:R-:W-:-:S03]  /*1510*/  IMAD.IADD R11, R2, 0x1, R9 ;  /* 0x00000001020b7824 */ /* 0x000fc600078e0209 */
[----:B------:R2:W-:Y:S07]  /*1520*/  STS [R13+0x6000], RZ ;  /* 0x006000ff0d007388 */ /* 0x0005ee0000000800 */
[C---:B01----:R-:W-:Y:S02]  /*1530*/  @P1 IMAD R4, R2.reuse, 0x4, R13 ;  /* 0x0000000402041824 */ /* 0x043fe400078e020d */
[----:B------:R-:W-:-:S03]  /*1540*/  @P1 IMAD.IADD R11, R2, 0x1, R11 ;  /* 0x00000001020b1824 */ /* 0x000fc600078e020b */
[----:B------:R2:W-:Y:S04]  /*1550*/  @P1 STS [R4+0x6000], RZ ;  /* 0x006000ff04001388 */ /* 0x0005e80000000800 */
.L_x_31:
[----:B------:R-:W-:Y:S05]  /*1560*/  BSYNC.RECONVERGENT B1 ;  /* 0x0000000000017941 */ /* 0x000fea0003800200 */
.L_x_30:
[----:B------:R-:W-:Y:S05]  /*1570*/  @!P0 BRA `(.L_x_24) ;  /* 0x00000000002c8947 */ /* 0x000fea0003800000 */
.L_x_32:
[----:B---3--:R-:W-:Y:S01]  /*1580*/  LEA R9, R11, UR11, 0x2 ;  /* 0x0000000b0b097c11 */ /* 0x008fe2000f8e10ff */
[----:B------:R-:W-:-:S03]  /*1590*/  IMAD R11, R2, 0x4, R11 ;  /* 0x00000004020b7824 */ /* 0x000fc600078e020b */
[----:B--2---:R-:W-:Y:S01]  /*15a0*/  LEA R13, R2, R9, 0x2 ;  /* 0x00000009020d7211 */ /* 0x004fe200078e10ff */
[----:B------:R3:W-:Y:S01]  /*15b0*/  STS [R9+0x6000], RZ ;  /* 0x006000ff09007388 */ /* 0x0007e20000000800 */
[----:B------:R-:W-:-:S03]  /*15c0*/  ISETP.GE.U32.AND P0, PT, R11, 0x800, PT ;  /* 0x000008000b00780c */ /* 0x000fc60003f06070 */
[C---:B------:R-:W-:Y:S01]  /*15d0*/  IMAD R15, R2.reuse, 0x4, R13 ;  /* 0x00000004020f7824 */ /* 0x040fe200078e020d */
[----:B------:R3:W-:Y:S03]  /*15e0*/  STS [R13+0x6000], RZ ;  /* 0x006000ff0d007388 */ /* 0x0007e60000000800 */
[----:B01----:R-:W-:Y:S01]  /*15f0*/  IMAD R4, R2, 0x4, R15 ;  /* 0x0000000402047824 */ /* 0x003fe200078e020f */
[----:B------:R3:W-:Y:S04]  /*1600*/  STS [R15+0x6000], RZ ;  /* 0x006000ff0f007388 */ /* 0x0007e80000000800 */
[----:B------:R3:W-:Y:S01]  /*1610*/  STS [R4+0x6000], RZ ;  /* 0x006000ff04007388 */ /* 0x0007e20000000800 */
[----:B------:R-:W-:Y:S05]  /*1620*/  @!P0 BRA `(.L_x_32) ;  /* 0xfffffffc00d48947 */ /* 0x000fea000383ffff */
.L_x_24:
[----:B------:R-:W-:Y:S05]  /*1630*/  BSYNC.RECONVERGENT B0 ;  /* 0x0000000000007941 */ /* 0x000fea0003800200 */
.L_x_23:
[----:B------:R-:W-:Y:S01]  /*1640*/  BAR.SYNC.DEFER_BLOCKING 0x0 ;  /* 0x0000000000007b1d */ /* 0x000fe20000010000 */
[----:B------:R-:W-:Y:S01]  /*1650*/  CS2R R10, SR_GLOBALTIMERLO ;  /* 0x00000000000a7805 */ /* 0x000fe20000015200 */
[----:B0123--:R-:W-:Y:S01]  /*1660*/  IMAD.MOV.U32 R4, RZ, RZ, 0x1 ;  /* 0x00000001ff047424 */ /* 0x00ffe200078e00ff */
[----:B------:R-:W-:-:S04]  /*1670*/  UISETP.LT.U32.AND UP0, UPT, UR18, 0x40, UPT ;  /* 0x000000401200788c */ /* 0x000fc8000bf01070 */
[----:B------:R-:W-:Y:S01]  /*1680*/  SHF.L.U32 R4, R4, 0x1f, RZ ;  /* 0x0000001f04047819 */ /* 0x000fe200000006ff */
[----:B------:R-:W-:-:S03]  /*1690*/  USEL UR6, UR18, 0x40, UP0 ;  /* 0x0000004012067887 */ /* 0x000fc60008000000 */
[----:B------:R-:W0:Y:S02]  /*16a0*/  SYNCS.PHASECHK.TRANS64.TRYWAIT P0, [UR10+0x18], R4 ;  /* 0x00001804ff0075a7 */ /* 0x000e24000800110a */
[----:B0-----:R-:W-:Y:S07]  /*16b0*/  @P0 BRA `(.L_x_33) ;  /* 0x0000000000640947 */ /* 0x001fee0003800000 */
[----:B------:R-:W-:Y:S01]  /*16c0*/  IMAD.MOV.U32 R6, RZ, RZ, 0x1 ;  /* 0x00000001ff067424 */ /* 0x000fe200078e00ff */
[----:B------:R-:W-:-:S04]  /*16d0*/  UMOV UR4, URZ ;  /* 0x000000ff00047c82 */ /* 0x000fc80008000000 */
[----:B------:R-:W-:-:S07]  /*16e0*/  SHF.L.U32 R6, R6, 0x1f, RZ ;  /* 0x0000001f06067819 */ /* 0x000fce00000006ff */
.L_x_37:
[----:B------:R-:W-:-:S09]  /*16f0*/  UISETP.GE.AND UP0, UPT, UR4, 0x10, UPT ;  /* 0x000000100400788c */ /* 0x000fd2000bf06270 */
[----:B------:R-:W-:Y:S05]  /*1700*/  BRA.U !UP0, `(.L_x_34) ;  /* 0x0000000108447547 */ /* 0x000fea000b800000 */
        /* <DEDUP_REMOVED lines=8> */
.L_x_35:
        /* <DEDUP_REMOVED lines=8> */
[----:B------:R-:W-:Y:S05]  /*1810*/  BRA `(.L_x_36) ;  /* 0x0000000000047947 */ /* 0x000fea0003800000 */
.L_x_34:
[----:B------:R-:W-:-:S12]  /*1820*/  UIADD3 UR4, UPT, UPT, UR4, 0x1, URZ ;  /* 0x0000000104047890 */ /* 0x000fd8000fffe0ff */
.L_x_36:
[----:B------:R-:W0:Y:S02]  /*1830*/  SYNCS.PHASECHK.TRANS64.TRYWAIT P0, [UR10+0x18], R6 ;  /* 0x00001806ff0075a7 */ /* 0x000e24000800110a */
[----:B0-----:R-:W-:Y:S05]  /*1840*/  @!P0 BRA `(.L_x_37) ;  /* 0xfffffffc00a88947 */ /* 0x001fea000383ffff */
.L_x_33:
[----:B------:R-:W-:Y:S01]  /*1850*/  IMAD.MOV.U32 R4, RZ, RZ, RZ ;  /* 0x000000ffff047224 */ /* 0x000fe200078e00ff */
[----:B------:R-:W-:-:S12]  /*1860*/  ULEA UR4, UR6, 0xffffff80, 0x2 ;  /* 0xffffff8006047891 */ /* 0x000fd8000f8e10ff */
.L_x_41:
        /* <DEDUP_REMOVED lines=13> */
.L_x_40:
        /* <DEDUP_REMOVED lines=8> */
[----:B------:R0:W-:Y:S01]  /*19c0*/  LDGSTS.E [R13+0x4000], desc[UR16][R10.64+0x80] ;  /* 0x040000800a0d7fae */ /* 0x0001e2000b9a1010 */
[----:B------:R-:W-:-:S05]  /*19d0*/  IMAD R9, R6, 0x4, R9 ;  /* 0x0000000406097824 */ /* 0x000fca00078e0209 */
[----:B------:R-:W-:-:S13]  /*19e0*/  ISETP.GE.U32.AND P0, PT, R9, UR4, PT ;  /* 0x0000000409007c0c */ /* 0x000fda000bf06070 */
[----:B0-----:R-:W-:Y:S05]  /*19f0*/  @!P0 BRA `(.L_x_40) ;  /* 0xfffffffc00d08947 */ /* 0x001fea000383ffff */
.L_x_39:
[----:B------:R-:W-:Y:S05]  /*1a00*/  BSYNC.RECONVERGENT B0 ;  /* 0x0000000000007941 */ /* 0x000fea0003800200 */
.L_x_38:
[----:B------:R-:W-:-:S05]  /*1a10*/  VIADD R4, R4, 0x1 ;  /* 0x0000000104047836 */ /* 0x000fca0000000000 */
[----:B------:R-:W-:-:S13]  /*1a20*/  ISETP.NE.AND P0, PT, R4, 0x40, PT ;  /* 0x000000400400780c */ /* 0x000fda0003f05270 */
[----:B------:R-:W-:Y:S05]  /*1a30*/  @P0 BRA `(.L_x_41) ;  /* 0xfffffffc008c0947 */ /* 0x000fea000383ffff */
[----:B------:R-:W-:Y:S01]  /*1a40*/  UIADD3 UR6, UPT, UPT, UR6, -0x21, URZ ;  /* 0xffffffdf06067890 */ /* 0x000fe2000fffe0ff */
[----:B------:R-:W-:-:S11]  /*1a50*/  UMOV UR4, URZ ;  /* 0x000000ff00047c82 */ /* 0x000fd60008000000 */
.L_x_45:
[----:B------:R-:W0:Y:S01]  /*1a60*/  LDCU UR18, c[0x0][0x3a0] ;  /* 0x00007400ff1277ac */ /* 0x000e220008000800 */
[----:B------:R-:W-:Y:S02]  /*1a70*/  UISETP.GE.AND UP0, UPT, UR5, 0x1, UPT ;  /* 0x000000010500788c */ /* 0x000fe4000bf06270 */
[----:B------:R-:W-:-:S04]  /*1a80*/  UIADD3 UR13, UPT, UPT, UR4, 0x20, URZ ;  /* 0x00000020040d7890 */ /* 0x000fc8000fffe0ff */
[----:B0-----:R-:W-:-:S09]  /*1a90*/  UISETP.GE.OR UP0, UPT, UR13, UR18, !UP0 ;  /* 0x000000120d00728c */ /* 0x001fd2000c706670 */
[----:B------:R-:W-:Y:S05]  /*1aa0*/  BRA.U UP0, `(.L_x_42) ;  /* 0x00000001006c7547 */ /* 0x000fea000b800000 */
[----:B------:R-:W-:Y:S01]  /*1ab0*/  ISETP.GE.U32.AND P0, PT, R8, R7, PT ;  /* 0x000000070800720c */ /* 0x000fe20003f06070 */
[----:B------:R-:W-:-:S12]  /*1ac0*/  BSSY.RECONVERGENT B0, `(.L_x_42) ;  /* 0x0000019000007945 */ /* 0x000fd80003800200 */
[----:B------:R-:W-:Y:S05]  /*1ad0*/  @P0 BRA `(.L_x_43) ;  /* 0x00000000005c0947 */ /* 0x000fea0003800000 */
[----:B------:R-:W0:Y:S01]  /*1ae0*/  LDCU UR7, c[0x0][0x39c] ;  /* 0x00007380ff0777ac */ /* 0x000e220008000800 */
[----:B------:R-:W-:Y:S01]  /*1af0*/  IMAD.MOV.U32 R4, RZ, RZ, R8 ;  /* 0x000000ffff047224 */ /* 0x000fe200078e0008 */
        /* <DEDUP_REMOVED lines=8> */
.L_x_44:
[----:B------:R-:W-:Y:S01]  /*1b80*/  IMAD.U32 R9, RZ, RZ, UR4 ;  /* 0x00000004ff097e24 */ /* 0x000fe2000f8e00ff */
[----:B------:R-:W-:Y:S01]  /*1b90*/  IADD3 R10, P0, PT, R4, R13, RZ ;  /* 0x0000000d040a7210 */ /* 0x000fe20007f1e0ff */
[----:B------:R-:W-:Y:S02]  /*1ba0*/  IMAD.U32 R15, RZ, RZ, UR12 ;  /* 0x0000000cff0f7e24 */ /* 0x000fe4000f8e00ff */
[----:B------:R-:W-:Y:S02]  /*1bb0*/  IMAD R6, R9, 0x100, R4 ;  /* 0x0000010009067824 */ /* 0x000fe400078e0204 */
[----:B------:R-:W-:Y:S02]  /*1bc0*/  IMAD.X R11, RZ, RZ, R12, P0 ;  /* 0x000000ffff0b7224 */ /* 0x000fe400000e060c */
[----:B------:R-:W-:Y:S01]  /*1bd0*/  IMAD R4, R15, 0x4, R4 ;  /* 0x000000040f047824 */ /* 0x000fe200078e0204 */
[----:B------:R-:W-:-:S04]  /*1be0*/  IADD3 R9, PT, PT, R6, UR11, RZ ;  /* 0x0000000b06097c10 */ /* 0x000fc8000fffe0ff */
[----:B------:R-:W-:Y:S01]  /*1bf0*/  ISETP.GE.U32.AND P0, PT, R4, R7, PT ;  /* 0x000000070400720c */ /* 0x000fe20003f06070 */
[----:B------:R-:W-:Y:S01]  /*1c00*/  @!PT LDS RZ, [RZ] ;  /* 0x00000000fffff984 */ /* 0x000fe20000000800 */
[----:B------:R-:W-:Y:S01]  /*1c10*/  @!PT LDS RZ, [RZ] ;  /* 0x00000000fffff984 */ /* 0x000fe20000000800 */
[----:B------:R-:W-:Y:S01]  /*1c20*/  @!PT LDS RZ, [RZ] ;  /* 0x00000000fffff984 */ /* 0x000fe20000000800 */
[----:B------:R0:W-:-:S12]  /*1c30*/  LDGSTS.E [R9+0x6000], desc[UR16][R10.64] ;  /* 0x060000000a097fae */ /* 0x0001d8000b9a1010 */
[----:B0-----:R-:W-:Y:S05]  /*1c40*/  @!P0 BRA `(.L_x_44) ;  /* 0xfffffffc00cc8947 */ /* 0x001fea000383ffff */
.L_x_43:
[----:B------:R-:W-:Y:S05]  /*1c50*/  BSYNC.RECONVERGENT B0 ;  /* 0x0000000000007941 */ /* 0x000fea0003800200 */
.L_x_42:
[----:B------:R-:W-:Y:S02]  /*1c60*/  UISETP.NE.AND UP0, UPT, UR4, UR6, UPT ;  /* 0x000000060400728c */ /* 0x000fe4000bf05270 */
[----:B------:R-:W-:-:S07]  /*1c70*/  UIADD3 UR7, UPT, UPT, UR4, 0x1, URZ ;  /* 0x0000000104077890 */ /* 0x000fce000fffe0ff */
[----:B------:R-:W-:Y:S01]  /*1c80*/  UMOV UR4, UR7 ;  /* 0x0000000700047c82 */ /* 0x000fe20008000000 */
[----:B------:R-:W-:Y:S05]  /*1c90*/  BRA.U UP0, `(.L_x_45) ;  /* 0xfffffffd00707547 */ /* 0x000fea000b83ffff */
[----:B------:R-:W-:Y:S01]  /*1ca0*/  NOP ;  /* 0x0000000000007918 */ /* 0x000fe20000000000 */
[----:B------:R-:W-:Y:S01]  /*1cb0*/  SYNCS.ARRIVE.TRANS64.RED.A0T1 RZ, [UR10+0x10], RZ ;  /* 0x000010ffffff79a7 */ /* 0x000fe2000820040a */
[----:B------:R-:W-:Y:S01]  /*1cc0*/  ARRIVES.LDGSTSBAR.64.TRANSCNT [UR10+0x10] ;  /* 0x00001000ff0079b0 */ /* 0x000fe20008002a0a */
[----:B------:R-:W-:Y:S01]  /*1cd0*/  NOP ;  /* 0x0000000000007918 */ /* 0x000fe20000000000 */
[----:B------:R-:W-:Y:S01]  /*1ce0*/  SYNCS.ARRIVE.TRANS64.A1T0 RZ, [UR10+0x10], RZ ;  /* 0x000010ffffff79a7 */ /* 0x000fe2000810000a */
[----:B------:R-:W-:Y:S01]  /*1cf0*/  IMAD.MOV.U32 R6, RZ, RZ, 0x4 ;  /* 0x00000004ff067424 */ /* 0x000fe200078e00ff */
[----:B------:R-:W-:Y:S01]  /*1d00*/  PRMT R4, RZ, 0x7610, R4 ;  /* 0x00007610ff047816 */ /* 0x000fe20000000004 */
[----:B------:R-:W-:-:S06]  /*1d10*/  UMOV UR4, 0x2 ;  /* 0x0000000200047882 */ /* 0x000fcc0000000000 */
.L_x_0:
[----:B------:R-:W-:Y:S01]  /*1d20*/  UISETP.GE.AND UP0, UPT, UR18, 0x1, UPT ;  /* 0x000000011200788c */ /* 0x000fe2000bf06270 */
[----:B------:R-:W-:Y:S01]  /*1d30*/  PLOP3.LUT P0, PT, PT, PT, PT, 0x8, 0x80 ;  /* 0x000000000080781c */ /* 0x000fe20003f0e170 */
[----:B------:R-:W-:Y:S01]  /*1d40*/  IMAD.MOV.U32 R7, RZ, RZ, RZ ;  /* 0x000000ffff077224 */ /* 0x000fe200078e00ff */
[----:B------:R-:W-:Y:S02]  /*1d50*/  CS2R R8, SRZ ;  /* 0x0000000000087805 */ /* 0x000fe4000001ff00 */
[----:B------:R-:W-:Y:S02]  /*1d60*/  CS2R R10, SRZ ;  /* 0x00000000000a7805 */ /* 0x000fe4000001ff00 */
[----:B------:R-:W-:Y:S02]  /*1d70*/  CS2R R12, SRZ ;  /* 0x00000000000c7805 */ /* 0x000fe4000001ff00 */
[----:B------:R-:W-:Y:S02]  /*1d80*/  CS2R R14, SRZ ;  /* 0x00000000000e7805 */ /* 0x000fe4000001ff00 */
[----:B------:R-:W-:-:S02]  /*1d90*/  CS2R R16, SRZ ;  /* 0x0000000000107805 */ /* 0x000fc4000001ff00 */
[----:B------:R-:W-:Y:S02]  /*1da0*/  CS2R R18, SRZ ;  /* 0x0000000000127805 */ /* 0x000fe4000001ff00 */
[----:B------:R-:W-:Y:S01]  /*1db0*/  CS2R R20, SRZ ;  /* 0x0000000000147805 */ /* 0x000fe2000001ff00 */
[----:B------:R-:W-:Y:S01]  /*1dc0*/  IMAD.MOV.U32 R26, RZ, RZ, RZ ;  /* 0x000000ffff1a7224 */ /* 0x000fe200078e00ff */
[----:B------:R-:W-:Y:S06]  /*1dd0*/  BRA.U !UP0, `(.L_x_46) ;  /* 0x0000005108e07547 */ /* 0x000fec000b800000 */
[----:B------:R-:W0:Y:S01]  /*1de0*/  I2F.U32.RP R12, R2 ;  /* 0x00000002000c7306 */ /* 0x000e220000209000 */
[----:B------:R-:W-:Y:S01]  /*1df0*/  IMAD.IADD R7, R5, 0x1, R0 ;  /* 0x0000000105077824 */ /* 0x000fe200078e0200 */
[----:B------:R-:W-:Y:S01]  /*1e00*/  USHF.L.U32 UR12, UR12, 0x2, URZ ;  /* 0x000000020c0c7899 */ /* 0x000fe200080006ff */
[----:B------:R-:W-:Y:S01]  /*1e10*/  IMAD.MOV R13, RZ, RZ, -R2 ;  /* 0x000000ffff0d7224 */ /* 0x000fe200078e0a02 */
[C---:B------:R-:W-:Y:S01]  /*1e20*/  ISETP.NE.U32.AND P4, PT, R2.reuse, RZ, PT ;  /* 0x000000ff0200720c */ /* 0x040fe20003f85070 */
[--C-:B------:R-:W-:Y:S01]  /*1e30*/  IMAD.IADD R10, R2, 0x1, R7.reuse ;  /* 0x00000001020a7824 */ /* 0x100fe200078e0207 */
[----:B------:R-:W-:Y:S01]  /*1e40*/  UIADD3 UR5, UPT, UPT, UR18, 0x1f, URZ ;  /* 0x0000001f12057890 */ /* 0x000fe2000fffe0ff */
[----:B------:R-:W-:Y:S01]  /*1e50*/  IMAD.IADD R27, R22, 0x1, R7 ;  /* 0x00000001161b7824 */ /* 0x000fe200078e0207 */
[----:B------:R-:W-:Y:S01]  /*1e60*/  UMOV UR7, URZ ;  /* 0x000000ff00077c82 */ /* 0x000fe20008000000 */
[----:B------:R-:W-:Y:S01]  /*1e70*/  IMAD.SHL.U32 R23, R23, 0x4, RZ ;  /* 0x0000000417177824 */ /* 0x000fe200078e00ff */
[C---:B------:R-:W-:Y:S01]  /*1e80*/  ISETP.GE.U32.AND P0, PT, R10.reuse, 0x800, PT ;  /* 0x000008000a00780c */ /* 0x040fe20003f06070 */
[----:B------:R-:W-:Y:S01]  /*1e90*/  IMAD.SHL.U32 R27, R27, 0x4, RZ ;  /* 0x000000041b1b7824 */ /* 0x000fe200078e00ff */
[----:B------:R-:W-:Y:S01]  /*1ea0*/  VIMNMX.U32 R11, PT, PT, R10, 0x800, !PT ;  /* 0x000008000a0b7848 */ /* 0x000fe20007fe0000 */
[----:B------:R-:W-:Y:S01]  /*1eb0*/  USHF.R.S32.HI UR6, URZ, 0x1f, UR5 ;  /* 0x0000001fff067899 */ /* 0x000fe20008011405 */
[----:B------:R-:W-:Y:S01]  /*1ec0*/  SEL R28, RZ, 0x1, P0 ;  /* 0x00000001ff1c7807 */ /* 0x000fe20000000000 */
[----:B0-----:R-:W0:Y:S01]  /*1ed0*/  MUFU.RCP R12, R12 ;  /* 0x0000000c000c7308 */ /* 0x001e220000001000 */
[----:B------:R-:W-:Y:S01]  /*1ee0*/  BSSY.RECONVERGENT B0, `(.L_x_47) ;  /* 0x000003a000007945 */ /* 0x000fe20003800200 */
[----:B------:R-:W-:Y:S01]  /*1ef0*/  ULEA.HI UR6, UR6, UR5, URZ, 0x5 ;  /* 0x0000000506067291 */ /* 0x000fe2000f8f28ff */
[----:B------:R-:W-:-:S02]  /*1f00*/  IADD3 R11, PT, PT, R11, -R10, -R28 ;  /* 0x8000000a0b0b7210 */ /* 0x000fc40007ffe81c */
[----:B------:R-:W-:Y:S01]  /*1f10*/  IADD3 R10, P1, PT, R27, UR12, RZ ;  /* 0x0000000c1b0a7c10 */ /* 0x000fe2000ff3e0ff */
[----:B------:R-:W-:-:S03]  /*1f20*/  USHF.R.S32.HI UR11, URZ, 0x5, UR6 ;  /* 0x00000005ff0b7899 */ /* 0x000fc60008011406 */
[----:B------:R-:W-:Y:S01]  /*1f30*/  ISETP.GE.U32.AND P0, PT, R10, R23, PT ;  /* 0x000000170a00720c */ /* 0x000fe20003f06070 */
[----:B------:R-:W-:Y:S01]  /*1f40*/  IMAD.X R7, RZ, RZ, RZ, P1 ;  /* 0x000000ffff077224 */ /* 0x000fe200008e06ff */
[----:B------:R-:W-:-:S04]  /*1f50*/  ISETP.GT.U32.AND P1, PT, R23, R10, PT ;  /* 0x0000000a1700720c */ /* 0x000fc80003f24070 */
[C---:B------:R-:W-:Y:S01]  /*1f60*/  ISETP.GE.U32.AND.EX P0, PT, R7.reuse, RZ, PT, P0 ;  /* 0x000000ff0700720c */ /* 0x040fe20003f06100 */
[----:B0-----:R-:W-:Y:S01]  /*1f70*/  VIADD R8, R12, 0xffffffe ;  /* 0x0ffffffe0c087836 */ /* 0x001fe20000000000 */
[----:B------:R-:W-:Y:S02]  /*1f80*/  ISETP.GT.U32.AND.EX P1, PT, RZ, R7, PT, P1 ;  /* 0x00000007ff00720c */ /* 0x000fe40003f24110 */
[----:B------:R-:W-:Y:S01]  /*1f90*/  SEL R31, RZ, 0x1, P0 ;  /* 0x00000001ff1f7807 */ /* 0x000fe20000000000 */
[----:B------:R0:W1:Y:S01]  /*1fa0*/  F2I.FTZ.U32.TRUNC.NTZ R9, R8 ;  /* 0x0000000800097305 */ /* 0x000062000021f000 */
[----:B------:R-:W-:Y:S02]  /*1fb0*/  SEL R38, R7, RZ, !P1 ;  /* 0x000000ff07267207 */ /* 0x000fe40004800000 */
[----:B------:R-:W-:Y:S01]  /*1fc0*/  LOP3.LUT R29, R10, R31, RZ, 0xfc, !PT ;  /* 0x0000001f0a1d7212 */ /* 0x000fe200078efcff */
[----:B0-----:R-:W-:Y:S02]  /*1fd0*/  IMAD.MOV.U32 R8, RZ, RZ, RZ ;  /* 0x000000ffff087224 */ /* 0x001fe400078e00ff */
[----:B-1----:R-:W-:-:S04]  /*1fe0*/  IMAD R13, R13, R9, RZ ;  /* 0x000000090d0d7224 */ /* 0x002fc800078e02ff */
[----:B------:R-:W-:-:S06]  /*1ff0*/  IMAD.HI.U32 R12, R9, R13, R8 ;  /* 0x0000000d090c7227 */ /* 0x000fcc00078e0008 */
[----:B------:R-:W-:-:S04]  /*2000*/  IMAD.HI.U32 R9, R12, R11, RZ ;  /* 0x0000000b0c097227 */ /* 0x000fc800078e00ff */
[----:B------:R-:W-:-:S04]  /*2010*/  IMAD.MOV R8, RZ, RZ, -R9 ;  /* 0x000000ffff087224 */ /* 0x000fc800078e0a09 */
[----:B------:R-:W-:Y:S01]  /*2020*/  IMAD R11, R2, R8, R11 ;  /* 0x00000008020b7224 */ /* 0x000fe200078e020b */
[----:B------:R-:W-:-:S04]  /*2030*/  SEL R8, R23, R10, P1 ;  /* 0x0000000a17087207 */ /* 0x000fc80000800000 */
[----:B------:R-:W-:Y:S02]  /*2040*/  ISETP.GE.U32.AND P2, PT, R11, R2, PT ;  /* 0x000000020b00720c */ /* 0x000fe40003f46070 */
[----:B------:R-:W-:-:S05]  /*2050*/  IADD3 R29, P0, PT, -R29, R8, RZ ;  /* 0x000000081d1d7210 */ /* 0x000fca0007f1e1ff */
[----:B------:R-:W-:-:S05]  /*2060*/  IMAD.X R38, R38, 0x1, ~R7, P0 ;  /* 0x0000000126267824 */ /* 0x000fca00000e0e07 */
[----:B------:R-:W-:Y:S01]  /*2070*/  ISETP.NE.U32.AND P0, PT, R38, RZ, PT ;  /* 0x000000ff2600720c */ /* 0x000fe20003f05070 */
[----:B------:R-:W-:Y:S02]  /*2080*/  @P2 IMAD.IADD R11, R11, 0x1, -R2 ;  /* 0x000000010b0b2824 */ /* 0x000fe400078e0a02 */
[----:B------:R-:W-:-:S03]  /*2090*/  @P2 VIADD R9, R9, 0x1 ;  /* 0x0000000109092836 */ /* 0x000fc60000000000 */
[----:B------:R-:W-:-:S13]  /*20a0*/  ISETP.GE.U32.AND P3, PT, R11, R2, PT ;  /* 0x000000020b00720c */ /* 0x000fda0003f66070 */
[----:B------:R-:W-:Y:S01]  /*20b0*/  @P3 VIADD R9, R9, 0x1 ;  /* 0x0000000109093836 */ /* 0x000fe20000000000 */
[----:B------:R-:W-:-:S05]  /*20c0*/  @!P4 LOP3.LUT R9, RZ, R2, RZ, 0x33, !PT ;  /* 0x00000002ff09c212 */ /* 0x000fca00078e33ff */
[----:B------:R-:W-:Y:S01]  /*20d0*/  IMAD.IADD R28, R28, 0x1, R9 ;  /* 0x000000011c1c7824 */ /* 0x000fe200078e0209 */
[----:B------:R-:W-:Y:S06]  /*20e0*/  @P0 BRA `(.L_x_48) ;  /* 0x0000000000500947 */ /* 0x000fec0003800000 */
[----:B------:R-:W0:Y:S01]  /*20f0*/  I2F.U32.RP R7, UR12 ;  /* 0x0000000c00077d06 */ /* 0x000e220008209000 */
[----:B------:R-:W-:Y:S01]  /*2100*/  IMAD R11, RZ, RZ, -UR12 ;  /* 0x8000000cff0b7e24 */ /* 0x000fe2000f8e02ff */
[----:B------:R-:W-:-:S06]  /*2110*/  ISETP.NE.U32.AND P2, PT, RZ, UR12, PT ;  /* 0x0000000cff007c0c */ /* 0x000fcc000bf45070 */
[----:B0-----:R-:W0:Y:S02]  /*2120*/  MUFU.RCP R7, R7 ;  /* 0x0000000700077308 */ /* 0x001e240000001000 */
[----:B0-----:R-:W-:-:S06]  /*2130*/  VIADD R8, R7, 0xffffffe ;  /* 0x0ffffffe07087836 */ /* 0x001fcc0000000000 */
[----:B------:R0:W1:Y:S02]  /*2140*/  F2I.FTZ.U32.TRUNC.NTZ R9, R8 ;  /* 0x0000000800097305 */ /* 0x000064000021f000 */
[----:B0-----:R-:W-:Y:S02]  /*2150*/  HFMA2 R8, -RZ, RZ, 0, 0 ;  /* 0x00000000ff087431 */ /* 0x001fe400000001ff */
[----:B-1----:R-:W-:-:S04]  /*2160*/  IMAD R11, R11, R9, RZ ;  /* 0x000000090b0b7224 */ /* 0x002fc800078e02ff */
[----:B------:R-:W-:-:S06]  /*2170*/  IMAD.HI.U32 R9, R9, R11, R8 ;  /* 0x0000000b09097227 */ /* 0x000fcc00078e0008 */
[----:B------:R-:W-:-:S04]  /*2180*/  IMAD.HI.U32 R8, R9, R29, RZ ;  /* 0x0000001d09087227 */ /* 0x000fc800078e00ff */
[----:B------:R-:W-:-:S04]  /*2190*/  IMAD.MOV R10, RZ, RZ, -R8 ;  /* 0x000000ffff0a7224 */ /* 0x000fc800078e0a08 */
[----:B------:R-:W-:-:S05]  /*21a0*/  IMAD R9, R10, UR12, R29 ;  /* 0x0000000c0a097c24 */ /* 0x000fca000f8e021d */
[----:B------:R-:W-:-:S13]  /*21b0*/  ISETP.GE.U32.AND P0, PT, R9, UR12, PT ;  /* 0x0000000c09007c0c */ /* 0x000fda000bf06070 */
[----:B------:R-:W-:Y:S02]  /*21c0*/  @P0 VIADD R9, R9, -UR12 ;  /* 0x8000000c09090c36 */ /* 0x000fe40008000000 */
[----:B------:R-:W-:-:S03]  /*21d0*/  @P0 VIADD R8, R8, 0x1 ;  /* 0x0000000108080836 */ /* 0x000fc60000000000 */
[----:B------:R-:W-:Y:S01]  /*21e0*/  ISETP.GE.U32.AND P1, PT, R9, UR12, PT ;  /* 0x0000000c09007c0c */ /* 0x000fe2000bf26070 */
[----:B------:R-:W-:-:S12]  /*21f0*/  IMAD.MOV.U32 R9, RZ, RZ, RZ ;  /* 0x000000ffff097224 */ /* 0x000fd800078e00ff */
[----:B------:R-:W-:Y:S01]  /*2200*/  @P1 VIADD R8, R8, 0x1 ;  /* 0x0000000108081836 */ /* 0x000fe20000000000 */
[----:B------:R-:W-:Y:S01]  /*2210*/  @!P2 LOP3.LUT R8, RZ, UR12, RZ, 0x33, !PT ;  /* 0x0000000cff08ac12 */ /* 0x000fe2000f8e33ff */
[----:B------:R-:W-:Y:S06]  /*2220*/  BRA `(.L_x_49) ;  /* 0x0000000000147947 */ /* 0x000fec0003800000 */
.L_x_48:
[----:B------:R-:W-:Y:S01]  /*2230*/  IMAD.U32 R39, RZ, RZ, UR12 ;  /* 0x0000000cff277e24 */ /* 0x000fe2000f8e00ff */
[----:B------:R-:W-:-:S07]  /*2240*/  MOV R30, 0x2260 ;  /* 0x00002260001e7802 */ /* 0x000fce0000000f00 */
[----:B------:R-:W-:Y:S05]  /*2250*/  CALL.REL.NOINC `($__internal_0_$__cuda_sm20_div_u64) ;  /* 0x0000005400fc7944 */ /* 0x000fea0003c00000 */
[----:B------:R-:W-:Y:S02]  /*2260*/  IMAD.MOV.U32 R8, RZ, RZ, R24 ;  /* 0x000000ffff087224 */ /* 0x000fe400078e0018 */
[----:B------:R-:W-:-:S07]  /*2270*/  IMAD.MOV.U32 R9, RZ, RZ, R25 ;  /* 0x000000ffff097224 */ /* 0x000fce00078e0019 */
.L_x_49:
[----:B------:R-:W-:Y:S05]  /*2280*/  BSYNC.RECONVERGENT B0 ;  /* 0x0000000000007941 */ /* 0x000fea0003800200 */
.L_x_47:
[----:B------:R-:W-:Y:S01]  /*2290*/  IADD3 R31, P0, PT, R8, R31, RZ ;  /* 0x0000001f081f7210 */ /* 0x000fe20007f1e0ff */
[----:B------:R-:W-:Y:S01]  /*22a0*/  IMAD.MOV.U32 R7, RZ, RZ, RZ ;  /* 0x000000ffff077224 */ /* 0x000fe200078e00ff */
[----:B------:R-:W-:Y:S02]  /*22b0*/  PRMT R32, RZ, 0x7610, R32 ;  /* 0x00007610ff207816 */ /* 0x000fe40000000020 */
[----:B------:R-:W-:Y:S02]  /*22c0*/  CS2R R10, SRZ ;  /* 0x00000000000a7805 */ /* 0x000fe4000001ff00 */
[----:B------:R-:W-:Y:S01]  /*22d0*/  CS2R R12, SRZ ;  /* 0x00000000000c7805 */ /* 0x000fe2000001ff00 */
[----:B------:R-:W-:Y:S01]  /*22e0*/  IMAD.X R33, RZ, RZ, R9, P0 ;  /* 0x000000ffff217224 */ /* 0x000fe200000e0609 */
[----:B------:R-:W-:Y:S02]  /*22f0*/  CS2R R8, SRZ ;  /* 0x0000000000087805 */ /* 0x000fe4000001ff00 */
[----:B------:R-:W-:-:S02]  /*2300*/  CS2R R14, SRZ ;  /* 0x00000000000e7805 */ /* 0x000fc4000001ff00 */
[----:B------:R-:W-:Y:S02]  /*2310*/  CS2R R16, SRZ ;  /* 0x0000000000107805 */ /* 0x000fe4000001ff00 */
[----:B------:R-:W-:Y:S02]  /*2320*/  CS2R R18, SRZ ;  /* 0x0000000000127805 */ /* 0x000fe4000001ff00 */
[----:B------:R-:W-:Y:S01]  /*2330*/  CS2R R20, SRZ ;  /* 0x0000000000147805 */ /* 0x000fe2000001ff00 */
[----:B------:R-:W-:Y:S01]  /*2340*/  IMAD.MOV.U32 R26, RZ, RZ, RZ ;  /* 0x000000ffff1a7224 */ /* 0x000fe200078e00ff */
[----:B------:R-:W-:-:S06]  /*2350*/  UMOV UR5, URZ ;  /* 0x000000ff00057c82 */ /* 0x000fcc0008000000 */
.L_x_94:
[----:B------:R-:W-:Y:S02]  /*2360*/  PRMT R29, R6, 0x7610, R29 ;  /* 0x00007610061d7816 */ /* 0x000fe4000000001d */
[----:B------:R-:W-:Y:S02]  /*2370*/  LOP3.LUT R6, R32, 0xff, RZ, 0xc0, !PT ;  /* 0x000000ff20067812 */ /* 0x000fe400078ec0ff */
[----:B------:R-:W-:-:S04]  /*2380*/  LOP3.LUT R22, R29, 0xffff, RZ, 0xc0, !PT ;  /* 0x0000ffff1d167812 */ /* 0x000fc800078ec0ff */
[----:B------:R-:W-:-:S04]  /*2390*/  SHF.R.U32.HI R22, RZ, 0x1, R22 ;  /* 0x00000001ff167819 */ /* 0x000fc80000011616 */
[----:B------:R-:W-:Y:S02]  /*23a0*/  LOP3.LUT R22, R22, 0x1, RZ, 0xc0, !PT ;  /* 0x0000000116167812 */ /* 0x000fe400078ec0ff */
[----:B------:R-:W-:Y:S01]  /*23b0*/  CS2R R24, SR_GLOBALTIMERLO ;  /* 0x0000000000187805 */ /* 0x000fe20000015200 */
[----:B------:R-:W0:Y:S01]  /*23c0*/  S2R R30, SR_CgaCtaId ;  /* 0x00000000001e7919 */ /* 0x000e220000008800 */
[----:B------:R-:W-:-:S04]  /*23d0*/  MOV R23, 0x400 ;  /* 0x0000040000177802 */ /* 0x000fc80000000f00 */
[----:B0-----:R-:W-:Y:S02]  /*23e0*/  LEA R35, R30, R23, 0x18 ;  /* 0x000000171e237211 */ /* 0x001fe400078ec0ff */
[----:B------:R-:W-:-:S03]  /*23f0*/  SHF.L.U32 R23, R22, 0x1f, RZ ;  /* 0x0000001f16177819 */ /* 0x000fc600000006ff */
[----:B------:R-:W-:-:S04]  /*2400*/  IMAD R6, R6, 0x10, R35 ;  /* 0x0000001006067824 */ /* 0x000fc800078e0223 */
[----:B------:R-:W0:Y:S02]  /*2410*/  SYNCS.PHASECHK.TRANS64.TRYWAIT P0, [R6+URZ], R23 ;  /* 0x00000017060075a7 */ /* 0x000e2400080011ff */
[----:B0-----:R-:W-:Y:S05]  /*2420*/  @P0 BRA `(.L_x_50) ;  /* 0x0000000000600947 */ /* 0x001fea0003800000 */
[----:B------:R-:W-:Y:S01]  /*2430*/  SHF.L.U32 R37, R22, 0x1f, RZ ;  /* 0x0000001f16257819 */ /* 0x000fe200000006ff */
[----:B------:R-:W-:-:S06]  /*2440*/  UMOV UR6, URZ ;  /* 0x000000ff00067c82 */ /* 0x000fcc0008000000 */
.L_x_53:
        /* <DEDUP_REMOVED lines=11> */
.L_x_52:
        /* <DEDUP_REMOVED lines=9> */
.L_x_51:
[----:B------:R-:W0:Y:S02]  /*2590*/  SYNCS.PHASECHK.TRANS64.TRYWAIT P0, [R6+URZ], R37 ;  /* 0x00000025060075a7 */ /* 0x000e2400080011ff */
[----:B0-----:R-:W-:Y:S05]  /*25a0*/  @!P0 BRA `(.L_x_53) ;  /* 0xfffffffc00a88947 */ /* 0x001fea000383ffff */
.L_x_50:
[----:B------:R-:W-:Y:S01]  /*25b0*/  BAR.SYNC.DEFER_BLOCKING 0x0 ;  /* 0x0000000000007b1d */ /* 0x000fe20000010000 */
[----:B------:R-:W-:-:S05]  /*25c0*/  USHF.L.U32 UR6, UR5, 0x3, URZ ;  /* 0x0000000305067899 */ /* 0x000fca00080006ff */
[----:B------:R-:W0:Y:S01]  /*25d0*/  LDCU UR10, c[0x0][0x3a0] ;  /* 0x00007400ff0a77ac */ /* 0x000e220008000800 */
[----:B------:R-:W-:-:S04]  /*25e0*/  ULOP3.LUT UR6, UR6, 0x8, URZ, 0xc0, !UPT ;  /* 0x0000000806067892 */ /* 0x000fc8000f8ec0ff */
[----:B------:R-:W-:-:S03]  /*25f0*/  UIADD3 UR14, UPT, UPT, UR22, UR6, URZ ;  /* 0x00000006160e7290 */ /* 0x000fc6000fffe0ff */
[----:B------:R-:W-:-:S09]  /*2600*/  UMOV UR6, URZ ;  /* 0x000000ff00067c82 */ /* 0x000fd20008000000 */
.L_x_56:
[----:B------:R-:W-:-:S04]  /*2610*/  ULEA UR15, UR5, UR6, 0x5 ;  /* 0x00000006050f7291 */ /* 0x000fc8000f8e28ff */
[----:B0-----:R-:W-:Y:S02]  /*2620*/  UISETP.GE.AND UP0, UPT, UR15, UR10, UPT ;  /* 0x0000000a0f00728c */ /* 0x001fe4000bf06270 */
[----:B------:R-:W-:-:S04]  /*2630*/  UIADD3 UR13, UPT, UPT, UR15, 0x1, URZ ;  /* 0x000000010f0d7890 */ /* 0x000fc8000fffe0ff */
[----:B------:R-:W-:-:S03]  /*2640*/  UISETP.GE.AND UP1, UPT, UR13, UR10, UPT ;  /* 0x0000000a0d00728c */ /* 0x000fc6000bf26270 */
[----:B------:R-:W-:Y:S08]  /*2650*/  BRA.U UP0, `(.L_x_54) ;  /* 0x0000000100807547 */ /* 0x000ff0000b800000 */
[----:B------:R-:W2:Y:S04]  /*2660*/  LDL.64 R24, [UR14] ;  /* 0x0000000eff187983 */ /* 0x000ea80008100a00 */
[----:B------:R-:W3:Y:S01]  /*2670*/  LDL.64 R22, [UR14+0x10] ;  /* 0x0000100eff167983 */ /* 0x000ee20008100a00 */
[----:B------:R-:W-:Y:S01]  /*2680*/  IMAD.U32 R37, RZ, RZ, UR6 ;  /* 0x00000006ff257e24 */ /* 0x000fe2000f8e00ff */
[----:B------:R-:W-:-:S03]  /*2690*/  LEA R35, R3, UR6, 0x7 ;  /* 0x0000000603237c11 */ /* 0x000fc6000f8e38ff */
[----:B------:R-:W-:-:S04]  /*26a0*/  IMAD R37, R37, 0x10, R0 ;  /* 0x0000001025257824 */ /* 0x000fc800078e0200 */
[----:B------:R-:W-:Y:S02]  /*26b0*/  IMAD.SHL.U32 R37, R37, 0x4, RZ ;  /* 0x0000000425257824 */ /* 0x000fe400078e00ff */
[----:B--2---:R-:W-:-:S04]  /*26c0*/  IMAD.WIDE.U32 R24, R35, 0x4, R24 ;  /* 0x0000000423187825 */ /* 0x004fc800078e0018 */
[----:B---3--:R-:W-:Y:S01]  /*26d0*/  IMAD.WIDE.U32 R22, R37, 0x4, R22 ;  /* 0x0000000425167825 */ /* 0x008fe200078e0016 */
[----:B------:R-:W2:Y:S04]  /*26e0*/  LD.E R35, desc[UR16][R24.64] ;  /* 0x0000001018237980 */ /* 0x000ea8000c101900 */
[----:B------:R-:W2:Y:S04]  /*26f0*/  LD.E R30, desc[UR16][R22.64] ;  /* 0x00000010161e7980 */ /* 0x000ea8000c101900 */
[----:B------:R-:W3:Y:S04]  /*2700*/  LD.E R34, desc[UR16][R22.64+0x4] ;  /* 0x0000041016227980 */ /* 0x000ee8000c101900 */
[----:B------:R-:W4:Y:S04]  /*2710*/  LD.E R43, desc[UR16][R22.64+0x8] ;  /* 0x00000810162b7980 */ /* 0x000f28000c101900 */
[----:B------:R-:W5:Y:S04]  /*2720*/  LD.E R36, desc[UR16][R22.64+0xc] ;  /* 0x00000c1016247980 */ /* 0x000f68000c101900 */
[----:B------:R-:W5:Y:S04]  /*2730*/  LD.E R37, desc[UR16][R24.64+0x80] ;  /* 0x0000801018257980 */ /* 0x000f68000c101900 */
[----:B------:R-:W5:Y:S04]  /*2740*/  LD.E R39, desc[UR16][R24.64+0x100] ;  /* 0x0001001018277980 */ /* 0x000f68000c101900 */
[----:B------:R-:W5:Y:S01]  /*2750*/  LD.E R41, desc[UR16][R24.64+0x180] ;  /* 0x0001801018297980 */ /* 0x000f62000c101900 */
[C---:B--2---:R-:W-:Y:S01]  /*2760*/  FFMA R26, R35.reuse, R30, R26 ;  /* 0x0000001e231a7223 */ /* 0x044fe2000000001a */
[C---:B---3--:R-:W-:Y:S01]  /*2770*/  FFMA R21, R35.reuse, R34, R21 ;  /* 0x0000002223157223 */ /* 0x048fe20000000015 */
[CC--:B----4-:R-:W-:Y:S01]  /*2780*/  FFMA R20, R35.reuse, R43.reuse, R20 ;  /* 0x0000002b23147223 */ /* 0x0d0fe20000000014 */
[----:B-----5:R-:W-:Y:S01]  /*2790*/  FFMA R19, R35, R36, R19 ;  /* 0x0000002423137223 */ /* 0x020fe20000000013 */
[C---:B------:R-:W-:Y:S01]  /*27a0*/  FFMA R18, R37.reuse, R30, R18 ;  /* 0x0000001e25127223 */ /* 0x040fe20000000012 */
[C---:B------:R-:W-:Y:S01]  /*27b0*/  FFMA R17, R37.reuse, R34, R17 ;  /* 0x0000002225117223 */ /* 0x040fe20000000011 */
[CC--:B------:R-:W-:Y:S01]  /*27c0*/  FFMA R16, R37.reuse, R43.reuse, R16 ;  /* 0x0000002b25107223 */ /* 0x0c0fe20000000010 */
[----:B------:R-:W-:Y:S01]  /*27d0*/  FFMA R15, R37, R36, R15 ;  /* 0x00000024250f7223 */ /* 0x000fe2000000000f */
[C---:B------:R-:W-:Y:S01]  /*27e0*/  FFMA R14, R39.reuse, R30, R14 ;  /* 0x0000001e270e7223 */ /* 0x040fe2000000000e */
[C---:B------:R-:W-:Y:S01]  /*27f0*/  FFMA R13, R39.reuse, R34, R13 ;  /* 0x00000022270d7223 */ /* 0x040fe2000000000d */
[CC--:B------:R-:W-:Y:S01]  /*2800*/  FFMA R12, R39.reuse, R43.reuse, R12 ;  /* 0x0000002b270c7223 */ /* 0x0c0fe2000000000c */
[----:B------:R-:W-:Y:S01]  /*2810*/  FFMA R11, R39, R36, R11 ;  /* 0x00000024270b7223 */ /* 0x000fe2000000000b */
[C---:B------:R-:W-:Y:S01]  /*2820*/  FFMA R10, R41.reuse, R30, R10 ;  /* 0x0000001e290a7223 */ /* 0x040fe2000000000a */
[C---:B------:R-:W-:Y:S01]  /*2830*/  FFMA R9, R41.reuse, R34, R9 ;  /* 0x0000002229097223 */ /* 0x040fe20000000009 */
[C---:B------:R-:W-:Y:S01]  /*2840*/  FFMA R8, R41.reuse, R43, R8 ;  /* 0x0000002b29087223 */ /* 0x040fe20000000008 */
[----:B------:R-:W-:-:S07]  /*2850*/  FFMA R7, R41, R36, R7 ;  /* 0x0000002429077223 */ /* 0x000fce0000000007 */
.L_x_54:
[----:B------:R-:W-:Y:S05]  /*2860*/  BRA.U UP1, `(.L_x_55) ;  /* 0x0000000101887547 */ /* 0x000fea000b800000 */
[----:B------:R-:W2:Y:S04]  /*2870*/  LDL.64 R24, [UR14] ;  /* 0x0000000eff187983 */ /* 0x000ea80008100a00 */
[----:B------:R-:W3:Y:S01]  /*2880*/  LDL.64 R22, [UR14+0x10] ;  /* 0x0000100eff167983 */ /* 0x000ee20008100a00 */
[----:B------:R-:W-:Y:S01]  /*2890*/  IMAD.U32 R35, RZ, RZ, UR6 ;  /* 0x00000006ff237e24 */ /* 0x000fe2000f8e00ff */
[----:B------:R-:W-:-:S03]  /*28a0*/  LEA R37, P0, R3, UR6, 0x7 ;  /* 0x0000000603257c11 */ /* 0x000fc6000f8038ff */
[----:B------:R-:W-:Y:S02]  /*28b0*/  IMAD R35, R35, 0x10, R0 ;  /* 0x0000001023237824 */ /* 0x000fe400078e0200 */
[----:B------:R-:W-:-:S03]  /*28c0*/  IMAD.X R30, RZ, RZ, RZ, P0 ;  /* 0x000000ffff1e7224 */ /* 0x000fc600000e06ff */
[----:B------:R-:W-:Y:S02]  /*28d0*/  LEA R35, R35, 0x40, 0x2 ;  /* 0x0000004023237811 */ /* 0x000fe400078e10ff */
[----:B--2---:R-:W-:-:S04]  /*28e0*/  LEA R24, P0, R37, R24, 0x2 ;  /* 0x0000001825187211 */ /* 0x004fc800078010ff */
[----:B------:R-:W-:Y:S01]  /*28f0*/  LEA.HI.X R25, R37, R25, R30, 0x2, P0 ;  /* 0x0000001925197211 */ /* 0x000fe200000f141e */
[----:B---3--:R-:W-:-:S04]  /*2900*/  IMAD.WIDE.U32 R22, R35, 0x4, R22 ;  /* 0x0000000423167825 */ /* 0x008fc800078e0016 */
        /* <DEDUP_REMOVED lines=8> */
[-C--:B--2---:R-:W-:Y:S01]  /*2990*/  FFMA R26, R30, R37.reuse, R26 ;  /* 0x000000251e1a7223 */ /* 0x084fe2000000001a */
[-C--:B---3--:R-:W-:Y:S01]  /*29a0*/  FFMA R18, R34, R37.reuse, R18 ;  /* 0x0000002522127223 */ /* 0x088fe20000000012 */
[CC--:B----4-:R-:W-:Y:S01]  /*29b0*/  FFMA R14, R35.reuse, R37.reuse, R14 ;  /* 0x00000025230e7223 */ /* 0x0d0fe2000000000e */
[----:B-----5:R-:W-:Y:S01]  /*29c0*/  FFMA R10, R36, R37, R10 ;  /* 0x00000025240a7223 */ /* 0x020fe2000000000a */
[-C--:B------:R-:W-:Y:S01]  /*29d0*/  FFMA R21, R30, R38.reuse, R21 ;  /* 0x000000261e157223 */ /* 0x080fe20000000015 */
[-C--:B------:R-:W-:Y:S01]  /*29e0*/  FFMA R17, R34, R38.reuse, R17 ;  /* 0x0000002622117223 */ /* 0x080fe20000000011 */
[CC--:B------:R-:W-:Y:S01]  /*29f0*/  FFMA R13, R35.reuse, R38.reuse, R13 ;  /* 0x00000026230d7223 */ /* 0x0c0fe2000000000d */
[----:B------:R-:W-:Y:S01]  /*2a00*/  FFMA R9, R36, R38, R9 ;  /* 0x0000002624097223 */ /* 0x000fe20000000009 */
[-C--:B------:R-:W-:Y:S01]  /*2a10*/  FFMA R20, R30, R39.reuse, R20 ;  /* 0x000000271e147223 */ /* 0x080fe20000000014 */
[-C--:B------:R-:W-:Y:S01]  /*2a20*/  FFMA R16, R34, R39.reuse, R16 ;  /* 0x0000002722107223 */ /* 0x080fe20000000010 */
[CC--:B------:R-:W-:Y:S01]  /*2a30*/  FFMA R12, R35.reuse, R39.reuse, R12 ;  /* 0x00000027230c7223 */ /* 0x0c0fe2000000000c */
[----:B------:R-:W-:Y:S01]  /*2a40*/  FFMA R8, R36, R39, R8 ;  /* 0x0000002724087223 */ /* 0x000fe20000000008 */
[-C--:B------:R-:W-:Y:S01]  /*2a50*/  FFMA R19, R30, R40.reuse, R19 ;  /* 0x000000281e137223 */ /* 0x080fe20000000013 */
[-C--:B------:R-:W-:Y:S01]  /*2a60*/  FFMA R15, R34, R40.reuse, R15 ;  /* 0x00000028220f7223 */ /* 0x080fe2000000000f */
[-C--:B------:R-:W-:Y:S01]  /*2a70*/  FFMA R11, R35, R40.reuse, R11 ;  /* 0x00000028230b7223 */ /* 0x080fe2000000000b */
[----:B------:R-:W-:-:S07]  /*2a80*/  FFMA R7, R36, R40, R7 ;  /* 0x0000002824077223 */ /* 0x000fce0000000007 */
.L_x_55:
[----:B------:R-:W-:-:S04]  /*2a90*/  UIADD3 UR6, UPT, UPT, UR6, 0x2, URZ ;  /* 0x0000000206067890 */ /* 0x000fc8000fffe0ff */
[----:B------:R-:W-:-:S09]  /*2aa0*/  UISETP.NE.AND UP0, UPT, UR6, 0x20, UPT ;  /* 0x000000200600788c */ /* 0x000fd2000bf05270 */
[----:B------:R-:W-:Y:S05]  /*2ab0*/  BRA.U UP0, `(.L_x_56) ;  /* 0xfffffff900d47547 */ /* 0x000fea000b83ffff */
[----:B------:R-:W-:Y:S01]  /*2ac0*/  VIADD R32, R32, 0x1 ;  /* 0x0000000120207836 */ /* 0x000fe20000000000 */
[----:B------:R-:W-:Y:S01]  /*2ad0*/  UISETP.GE.AND UP0, UPT, UR4, UR11, UPT ;  /* 0x0000000b0400728c */ /* 0x000fe2000bf06270 */
[----:B------:R0:W-:Y:S03]  /*2ae0*/  SYNCS.ARRIVE.TRANS64.A1T0 RZ, [R6+URZ+0x8], RZ ;  /* 0x000008ff06ff79a7 */ /* 0x0001e600081000ff */
[----:B------:R-:W-:-:S04]  /*2af0*/  LOP3.LUT R22, R32, 0xff, RZ, 0xc0, !PT ;  /* 0x000000ff20167812 */ /* 0x000fc800078ec0ff */
[----:B------:R-:W-:-:S04]  /*2b00*/  ISETP.NE.AND P0, PT, R22, 0x2, PT ;  /* 0x000000021600780c */ /* 0x000fc80003f05270 */
[----:B------:R-:W-:-:S09]  /*2b10*/  SEL R32, R32, RZ, P0 ;  /* 0x000000ff20207207 */ /* 0x000fd20000000000 */
[----:B------:R-:W-:-:S04]  /*2b20*/  @!P0 LOP3.LUT R29, R29, 0x2, RZ, 0x3c, !PT ;  /* 0x000000021d1d8812 */ /* 0x000fc800078e3cff */
[----:B0-----:R-:W-:Y:S01]  /*2b30*/  PRMT R6, R29, 0x7610, R6 ;  /* 0x000076101d067816 */ /* 0x001fe20000000006 */
[----:B------:R-:W-:Y:S06]  /*2b40*/  BRA.U UP0, `(.L_x_57) ;  /* 0x0000004500687547 */ /* 0x000fec000b800000 */
[----:B------:R-:W-:Y:S01]  /*2b50*/  IMAD.IADD R41, R5, 0x1, R0 ;  /* 0x0000000105297824 */ /* 0x000fe200078e0200 */
[----:B------:R-:W-:Y:S01]  /*2b60*/  USHF.L.U32 UR24, UR4, 0x5, URZ ;  /* 0x0000000504187899 */ /* 0x000fe200080006ff */
[----:B------:R-:W-:Y:S03]  /*2b70*/  BSSY.RECONVERGENT B0, `(.L_x_58) ;  /* 0x0000049000007945 */ /* 0x000fe60003800200 */
[----:B------:R-:W-:Y:S01]  /*2b80*/  ISETP.GT.U32.AND P0, PT, R41, 0x7ff, PT ;  /* 0x000007ff2900780c */ /* 0x000fe20003f04070 */
[----:B------:R-:W-:-:S12]  /*2b90*/  UIADD3 UR10, UPT, UPT, -UR24, UR10, URZ ;  /* 0x0000000a180a7290 */ /* 0x000fd8000fffe1ff */
[----:B------:R-:W-:Y:S05]  /*2ba0*/  @P0 BRA `(.L_x_59) ;  /* 0x0000000400140947 */ /* 0x000fea0003800000 */
[----:B------:R-:W5:Y:S01]  /*2bb0*/  LDL.64 R22, [UR14] ;  /* 0x0000000eff167983 */ /* 0x000f620008100a00 */
[C---:B------:R-:W-:Y:S01]  /*2bc0*/  IADD3 R29, PT, PT, R28.reuse, 0x1, RZ ;  /* 0x000000011c1d7810 */ /* 0x040fe20007ffe0ff */
[----:B------:R-:W-:Y:S01]  /*2bd0*/  IMAD.MOV.U32 R43, RZ, RZ, R41 ;  /* 0x000000ffff2b7224 */ /* 0x000fe200078e0029 */
[----:B------:R-:W-:Y:S02]  /*2be0*/  ISETP.GE.U32.AND P2, PT, R28, 0x3, PT ;  /* 0x000000031c00780c */ /* 0x000fe40003f46070 */
[----:B------:R-:W-:-:S04]  /*2bf0*/  LOP3.LUT R29, R29, 0x3, RZ, 0xc0, !PT ;  /* 0x000000031d1d7812 */ /* 0x000fc800078ec0ff */
[----:B------:R-:W-:Y:S01]  /*2c00*/  ISETP.NE.AND P1, PT, R29, RZ, PT ;  /* 0x000000ff1d00720c */ /* 0x000fe20003f25270 */
[----:B------:R-:W-:-:S12]  /*2c10*/  BSSY.RECONVERGENT B1, `(.L_x_60) ;  /* 0x000000e000017945 */ /* 0x000fd80003800200 */
[----:B------:R-:W-:Y:S05]  /*2c20*/  @!P1 BRA `(.L_x_61) ;  /* 0x0000000000309947 */ /* 0x000fea0003800000 */
[----:B-----5:R-:W-:Y:S01]  /*2c30*/  IMAD.WIDE.U32 R24, R41, 0x4, R22 ;  /* 0x0000000429187825 */ /* 0x020fe200078e0016 */
[----:B------:R-:W-:-:S03]  /*2c40*/  ISETP.NE.AND P0, PT, R29, 0x1, PT ;  /* 0x000000011d00780c */ /* 0x000fc60003f05270 */
[----:B------:R-:W-:Y:S01]  /*2c50*/  IMAD.IADD R43, R2, 0x1, R41 ;  /* 0x00000001022b7824 */ /* 0x000fe200078e0229 */
[----:B------:R0:W-:Y:S09]  /*2c60*/  ST.E desc[UR16][R24.64], RZ ;  /* 0x000000ff18007985 */ /* 0x0001f2000c101910 */
[----:B------:R-:W-:Y:S05]  /*2c70*/  @!P0 BRA `(.L_x_61) ;  /* 0x00000000001c8947 */ /* 0x000fea0003800000 */
[----:B------:R-:W-:Y:S01]  /*2c80*/  ISETP.NE.AND P0, PT, R29, 0x2, PT ;  /* 0x000000021d00780c */ /* 0x000fe20003f05270 */
[----:B0-----:R-:W-:-:S04]  /*2c90*/  IMAD.WIDE R24, R2, 0x4, R24 ;  /* 0x0000000402187825 */ /* 0x001fc800078e0218 */
[C---:B------:R-:W-:Y:S01]  /*2ca0*/  IMAD.IADD R43, R2.reuse, 0x1, R43 ;  /* 0x00000001022b7824 */ /* 0x040fe200078e022b */
[----:B------:R1:W-:Y:S07]  /*2cb0*/  ST.E desc[UR16][R24.64], RZ ;  /* 0x000000ff18007985 */ /* 0x0003ee000c101910 */
[----:B------:R-:W-:-:S04]  /*2cc0*/  @P0 IMAD.WIDE R34, R2, 0x4, R24 ;  /* 0x0000000402220825 */ /* 0x000fc800078e0218 */
[----:B------:R-:W-:Y:S01]  /*2cd0*/  @P0 IMAD.IADD R43, R2, 0x1, R43 ;  /* 0x00000001022b0824 */ /* 0x000fe200078e022b */
[----:B------:R1:W-:Y:S06]  /*2ce0*/  @P0 ST.E desc[UR16][R34.64], RZ ;  /* 0x000000ff22000985 */ /* 0x0003ec000c101910 */
.L_x_61:
[----:B------:R-:W-:Y:S05]  /*2cf0*/  BSYNC.RECONVERGENT B1 ;  /* 0x0000000000017941 */ /* 0x000fea0003800200 */
.L_x_60:
[----:B------:R-:W-:Y:S04]  /*2d00*/  BSSY.RECONVERGENT B1, `(.L_x_62) ;  /* 0x0000010000017945 */ /* 0x000fe80003800200 */
[----:B------:R-:W-:Y:S05]  /*2d10*/  @!P2 BRA `(.L_x_63) ;  /* 0x000000000038a947 */ /* 0x000fea0003800000 */
.L_x_64:
[----:B------:R-:W-:Y:S02]  /*2d20*/  IMAD.IADD R37, R2, 0x1, R43 ;  /* 0x0000000102257824 */ /* 0x000fe400078e022b */
[----:B-----5:R-:W-:-:S04]  /*2d30*/  IMAD.WIDE.U32 R38, R43, 0x4, R22 ;  /* 0x000000042b267825 */ /* 0x020fc800078e0016 */
[----:B-1----:R-:W-:Y:S01]  /*2d40*/  IMAD.IADD R35, R2, 0x1, R37 ;  /* 0x0000000102237824 */ /* 0x002fe200078e0225 */
[----:B------:R2:W-:Y:S01]  /*2d50*/  ST.E desc[UR16][R38.64], RZ ;  /* 0x000000ff26007985 */ /* 0x0005e2000c101910 */
[----:B------:R-:W-:-:S04]  /*2d60*/  IMAD.WIDE.U32 R36, R37, 0x4, R22 ;  /* 0x0000000425247825 */ /* 0x000fc800078e0016 */
[----:B------:R-:W-:Y:S01]  /*2d70*/  IMAD.IADD R45, R2, 0x1, R35 ;  /* 0x00000001022d7824 */ /* 0x000fe200078e0223 */
[----:B------:R2:W-:Y:S01]  /*2d80*/  ST.E desc[UR16][R36.64], RZ ;  /* 0x000000ff24007985 */ /* 0x0005e2000c101910 */
[----:B------:R-:W-:-:S04]  /*2d90*/  IMAD.WIDE.U32 R34, R35, 0x4, R22 ;  /* 0x0000000423227825 */ /* 0x000fc800078e0016 */
[----:B0-----:R-:W-:Y:S01]  /*2da0*/  IMAD.WIDE.U32 R24, R45, 0x4, R22 ;  /* 0x000000042d187825 */ /* 0x001fe200078e0016 */
[----:B------:R2:W-:Y:S03]  /*2db0*/  ST.E desc[UR16][R34.64], RZ ;  /* 0x000000ff22007985 */ /* 0x0005e6000c101910 */
[----:B------:R-:W-:Y:S01]  /*2dc0*/  IMAD.IADD R43, R2, 0x1, R45 ;  /* 0x00000001022b7824 */ /* 0x000fe200078e022d */
[----:B------:R2:W-:Y:S04]  /*2dd0*/  ST.E desc[UR16][R24.64], RZ ;  /* 0x000000ff18007985 */ /* 0x0005e8000c101910 */
[----:B------:R-:W-:-:S13]  /*2de0*/  ISETP.GE.U32.AND P0, PT, R43, 0x800, PT ;  /* 0x000008002b00780c */ /* 0x000fda0003f06070 */
[----:B--2---:R-:W-:Y:S05]  /*2df0*/  @!P0 BRA `(.L_x_64) ;  /* 0xfffffffc00c88947 */ /* 0x004fea000383ffff */
.L_x_63:
[----:B------:R-:W-:Y:S05]  /*2e00*/  BSYNC.RECONVERGENT B1 ;  /* 0x0000000000017941 */ /* 0x000fea0003800200 */
.L_x_62:
[----:B-----5:R-:W5:Y:S01]  /*2e10*/  LDL.64 R22, [UR14+0x10] ;  /* 0x0000100eff167983 */ /* 0x020f620008100a00 */
[----:B------:R-:W-:Y:S04]  /*2e20*/  BSSY.RECONVERGENT B1, `(.L_x_65) ;  /* 0x000000e000017945 */ /* 0x000fe80003800200 */
[----:B------:R-:W-:Y:S05]  /*2e30*/  @!P1 BRA `(.L_x_66) ;  /* 0x0000000000309947 */ /* 0x000fea0003800000 */
[----:B01---5:R-:W-:Y:S01]  /*2e40*/  IMAD.WIDE.U32 R24, R41, 0x4, R22 ;  /* 0x0000000429187825 */ /* 0x023fe200078e0016 */
[----:B------:R-:W-:-:S03]  /*2e50*/  ISETP.NE.AND P0, PT, R29, 0x1, PT ;  /* 0x000000011d00780c */ /* 0x000fc60003f05270 */
[----:B------:R-:W-:Y:S01]  /*2e60*/  IMAD.IADD R41, R2, 0x1, R41 ;  /* 0x0000000102297824 */ /* 0x000fe200078e0229 */
[----:B------:R2:W-:Y:S09]  /*2e70*/  ST.E desc[UR16][R24.64], RZ ;  /* 0x000000ff18007985 */ /* 0x0005f2000c101910 */
[----:B------:R-:W-:Y:S05]  /*2e80*/  @!P0 BRA `(.L_x_66) ;  /* 0x00000000001c8947 */ /* 0x000fea0003800000 */
[----:B------:R-:W-:Y:S01]  /*2e90*/  ISETP.NE.AND P0, PT, R29, 0x2, PT ;  /* 0x000000021d00780c */ /* 0x000fe20003f05270 */
[----:B--2---:R-:W-:-:S04]  /*2ea0*/  IMAD.WIDE R24, R2, 0x4, R24 ;  /* 0x0000000402187825 */ /* 0x004fc800078e0218 */
[C---:B------:R-:W-:Y:S01]  /*2eb0*/  IMAD.IADD R41, R2.reuse, 0x1, R41 ;  /* 0x0000000102297824 */ /* 0x040fe200078e0229 */
[----:B------:R3:W-:Y:S07]  /*2ec0*/  ST.E desc[UR16][R24.64], RZ ;  /* 0x000000ff18007985 */ /* 0x0007ee000c101910 */
[----:B------:R-:W-:-:S04]  /*2ed0*/  @P0 IMAD.WIDE R34, R2, 0x4, R24 ;  /* 0x0000000402220825 */ /* 0x000fc800078e0218 */
[----:B------:R-:W-:Y:S01]  /*2ee0*/  @P0 IMAD.IADD R41, R2, 0x1, R41 ;  /* 0x0000000102290824 */ /* 0x000fe200078e0229 */
[----:B------:R3:W-:Y:S06]  /*2ef0*/  @P0 ST.E desc[UR16][R34.64], RZ ;  /* 0x000000ff22000985 */ /* 0x0007ec000c101910 */
.L_x_66:
[----:B------:R-:W-:Y:S05]  /*2f00*/  BSYNC.RECONVERGENT B1 ;  /* 0x0000000000017941 */ /* 0x000fea0003800200 */
.L_x_65:
[----:B------:R-:W-:Y:S05]  /*2f10*/  @!P2 BRA `(.L_x_59) ;  /* 0x000000000038a947 */ /* 0x000fea0003800000 */
.L_x_67:
[----:B------:R-:W-:Y:S02]  /*2f20*/  IMAD.IADD R37, R2, 0x1, R41 ;  /* 0x0000000102257824 */ /* 0x000fe400078e0229 */
[----:B-----5:R-:W-:-:S04]  /*2f30*/  IMAD.WIDE.U32 R38, R41, 0x4, R22 ;  /* 0x0000000429267825 */ /* 0x020fc800078e0016 */
[----:B-1-3--:R-:W-:Y:S01]  /*2f40*/  IMAD.IADD R35, R2, 0x1, R37 ;  /* 0x0000000102237824 */ /* 0x00afe200078e0225 */
[----:B------:R4:W-:Y:S01]  /*2f50*/  ST.E desc[UR16][R38.64], RZ ;  /* 0x000000ff26007985 */ /* 0x0009e2000c101910 */
[----:B------:R-:W-:-:S04]  /*2f60*/  IMAD.WIDE.U32 R36, R37, 0x4, R22 ;  /* 0x0000000425247825 */ /* 0x000fc800078e0016 */
[----:B------:R-:W-:Y:S01]  /*2f70*/  IMAD.IADD R29, R2, 0x1, R35 ;  /* 0x00000001021d7824 */ /* 0x000fe200078e0223 */
[----:B------:R4:W-:Y:S01]  /*2f80*/  ST.E desc[UR16][R36.64], RZ ;  /* 0x000000ff24007985 */ /* 0x0009e2000c101910 */
[----:B------:R-:W-:-:S04]  /*2f90*/  IMAD.WIDE.U32 R34, R35, 0x4, R22 ;  /* 0x0000000423227825 */ /* 0x000fc800078e0016 */
[----:B0-2---:R-:W-:Y:S01]  /*2fa0*/  IMAD.WIDE.U32 R24, R29, 0x4, R22 ;  /* 0x000000041d187825 */ /* 0x005fe200078e0016 */
[----:B------:R4:W-:Y:S03]  /*2fb0*/  ST.E desc[UR16][R34.64], RZ ;  /* 0x000000ff22007985 */ /* 0x0009e6000c101910 */
[----:B------:R-:W-:Y:S01]  /*2fc0*/  IMAD.IADD R41, R2, 0x1, R29 ;  /* 0x0000000102297824 */ /* 0x000fe200078e021d */
[----:B------:R4:W-:Y:S04]  /*2fd0*/  ST.E desc[UR16][R24.64], RZ ;  /* 0x000000ff18007985 */ /* 0x0009e8000c101910 */
[----:B------:R-:W-:-:S13]  /*2fe0*/  ISETP.GE.U32.AND P0, PT, R41, 0x800, PT ;  /* 0x000008002900780c */ /* 0x000fda0003f06070 */
[----:B----4-:R-:W-:Y:S05]  /*2ff0*/  @!P0 BRA `(.L_x_67) ;  /* 0xfffffffc00c88947 */ /* 0x010fea000383ffff */
.L_x_59:
[----:B------:R-:W-:Y:S05]  /*3000*/  BSYNC.RECONVERGENT B0 ;  /* 0x0000000000007941 */ /* 0x000fea0003800200 */
.L_x_58:
[----:B------:R-:W-:Y:S01]  /*3010*/  BAR.SYNC.DEFER_BLOCKING 0x0 ;  /* 0x0000000000007b1d */ /* 0x000fe20000010000 */
[----:B-----5:R-:W-:-:S04]  /*3020*/  LOP3.LUT R22, R4, 0xff, RZ, 0xc0, !PT ;  /* 0x000000ff04167812 */ /* 0x020fc800078ec0ff */
[----:B------:R-:W-:Y:S02]  /*3030*/  R2UR UR6, R22 ;  /* 0x00000000160672ca */ /* 0x000fe400000e0000 */
[----:B0123--:R-:W-:Y:S01]  /*3040*/  CS2R R24, SR_GLOBALTIMERLO ;  /* 0x0000000000187805 */ /* 0x00ffe20000015200 */
[----:B------:R-:W0:Y:S01]  /*3050*/  S2UR UR15, SR_CgaCtaId ;  /* 0x00000000000f79c3 */ /* 0x000e220000008800 */
[----:B------:R-:W-:Y:S01]  /*3060*/  UMOV UR13, 0x400 ;  /* 0x00000400000d7882 */ /* 0x000fe20000000000 */
[----:B------:R-:W-:-:S04]  /*3070*/  LOP3.LUT R22, R6, 0x1, RZ, 0xc0, !PT ;  /* 0x0000000106167812 */ /* 0x000fc800078ec0ff */
[----:B------:R-:W-:Y:S01]  /*3080*/  SHF.L.U32 R22, R22, 0x1f, RZ ;  /* 0x0000001f16167819 */ /* 0x000fe200000006ff */
[----:B0-----:R-:W-:-:S04]  /*3090*/  ULEA UR15, UR15, UR13, 0x18 ;  /* 0x0000000d0f0f7291 */ /* 0x001fc8000f8ec0ff */
[----:B------:R-:W-:-:S09]  /*30a0*/  ULEA UR15, UR6, UR15, 0x4 ;  /* 0x0000000f060f7291 */ /* 0x000fd2000f8e20ff */
[----:B------:R-:W0:Y:S02]  /*30b0*/  SYNCS.PHASECHK.TRANS64.TRYWAIT P0, [UR15+0x8], R22 ;  /* 0x00000816ff0075a7 */ /* 0x000e24000800110f */
[----:B0-----:R-:W-:Y:S05]  /*30c0*/  @P0 BRA `(.L_x_68) ;  /* 0x0000000000640947 */ /* 0x001fea0003800000 */
[----:B------:R-:W-:-:S05]  /*30d0*/  UMOV UR6, URZ ;  /* 0x000000ff00067c82 */ /* 0x000fca0008000000 */
.L_x_71:
        /* <DEDUP_REMOVED lines=11> */
.L_x_70:
        /* <DEDUP_REMOVED lines=9> */
.L_x_69:
[----:B------:R-:W-:-:S04]  /*3220*/  LOP3.LUT R22, R6, 0x1, RZ, 0xc0, !PT ;  /* 0x0000000106167812 */ /* 0x000fc800078ec0ff */
[----:B------:R-:W-:-:S04]  /*3230*/  SHF.L.U32 R22, R22, 0x1f, RZ ;  /* 0x0000001f16167819 */ /* 0x000fc800000006ff */
[----:B------:R-:W0:Y:S02]  /*3240*/  SYNCS.PHASECHK.TRANS64.TRYWAIT P0, [UR15+0x8], R22 ;  /* 0x00000816ff0075a7 */ /* 0x000e24000800110f */
[----:B0-----:R-:W-:Y:S05]  /*3250*/  @!P0 BRA `(.L_x_71) ;  /* 0xfffffffc00a08947 */ /* 0x001fea000383ffff */
.L_x_68:
[----:B------:R-:W0:Y:S02]  /*3260*/  LDCU UR6, c[0x0][0x3a0] ;  /* 0x00007400ff0677ac */ /* 0x000e240008000800 */
[----:B0-----:R-:W-:-:S09]  /*3270*/  UISETP.GE.AND UP0, UPT, UR24, UR6, UPT ;  /* 0x000000061800728c */ /* 0x001fd2000bf06270 */
[----:B------:R-:W-:Y:S05]  /*3280*/  BRA.U UP0, `(.L_x_72) ;  /* 0x0000003d00687547 */ /* 0x000fea000b800000 */
[----:B------:R-:W-:Y:S01]  /*3290*/  IMAD.U32 R35, RZ, RZ, UR10 ;  /* 0x0000000aff237e24 */ /* 0x000fe2000f8e00ff */
[----:B------:R-:W-:Y:S01]  /*32a0*/  IADD3 R34, P0, PT, R27, UR12, RZ ;  /* 0x0000000c1b227c10 */ /* 0x000fe2000ff1e0ff */
[----:B------:R-:W-:Y:S03]  /*32b0*/  BSSY.RECONVERGENT B0, `(.L_x_73) ;  /* 0x0000028000007945 */ /* 0x000fe60003800200 */
[----:B------:R-:W-:Y:S01]  /*32c0*/  VIMNMX.RELU R35, PT, PT, R35, 0x20, PT ;  /* 0x0000002023237848 */ /* 0x000fe20003fe1100 */
[----:B------:R-:W-:-:S04]  /*32d0*/  IMAD.X R36, RZ, RZ, RZ, P0 ;  /* 0x000000ffff247224 */ /* 0x000fc800000e06ff */
[----:B------:R-:W-:-:S05]  /*32e0*/  IMAD.SHL.U32 R35, R35, 0x4, RZ ;  /* 0x0000000423237824 */ /* 0x000fca00078e00ff */
[C---:B------:R-:W-:Y:S02]  /*32f0*/  ISETP.GT.U32.AND P1, PT, R35.reuse, R34, PT ;  /* 0x000000222300720c */ /* 0x040fe40003f24070 */
[----:B------:R-:W-:Y:S02]  /*3300*/  ISETP.GE.U32.AND P0, PT, R34, R35, PT ;  /* 0x000000232200720c */ /* 0x000fe40003f06070 */
[----:B------:R-:W-:Y:S02]  /*3310*/  ISETP.GT.U32.AND.EX P1, PT, RZ, R36, PT, P1 ;  /* 0x00000024ff00720c */ /* 0x000fe40003f24110 */
[----:B------:R-:W-:Y:S02]  /*3320*/  ISETP.GE.U32.AND.EX P0, PT, R36, RZ, PT, P0 ;  /* 0x000000ff2400720c */ /* 0x000fe40003f06100 */
[----:B------:R-:W-:Y:S02]  /*3330*/  SEL R22, R35, R34, P1 ;  /* 0x0000002223167207 */ /* 0x000fe40000800000 */
[----:B------:R-:W-:-:S02]  /*3340*/  SEL R37, RZ, 0x1, P0 ;  /* 0x00000001ff257807 */ /* 0x000fc40000000000 */
[----:B------:R-:W-:Y:S02]  /*3350*/  SEL R23, R36, RZ, !P1 ;  /* 0x000000ff24177207 */ /* 0x000fe40004800000 */
[----:B------:R-:W-:-:S04]  /*3360*/  IADD3 R29, P0, P1, R22, -R34, -R37 ;  /* 0x80000022161d7210 */ /* 0x000fc8000791e825 */
[----:B------:R-:W-:-:S04]  /*3370*/  IADD3.X R38, PT, PT, R23, -0x1, ~R36, P0, P1 ;  /* 0xffffffff17267810 */ /* 0x000fc800007e2c24 */
[----:B------:R-:W-:-:S13]  /*3380*/  ISETP.NE.U32.AND P0, PT, R38, RZ, PT ;  /* 0x000000ff2600720c */ /* 0x000fda0003f05070 */
[----:B------:R-:W-:Y:S05]  /*3390*/  @P0 BRA `(.L_x_74) ;  /* 0x0000000000500947 */ /* 0x000fea0003800000 */
[----:B------:R-:W0:Y:S01]  /*33a0*/  I2F.U32.RP R24, UR12 ;  /* 0x0000000c00187d06 */ /* 0x000e220008209000 */
[----:B------:R-:W-:Y:S02]  /*33b0*/  HFMA2 R22, -RZ, RZ, 0, 0 ;  /* 0x00000000ff167431 */ /* 0x000fe400000001ff */
[----:B------:R-:W-:Y:S01]  /*33c0*/  IMAD R39, RZ, RZ, -UR12 ;  /* 0x8000000cff277e24 */ /* 0x000fe2000f8e02ff */
[----:B------:R-:W-:-:S04]  /*33d0*/  ISETP.NE.U32.AND P2, PT, RZ, UR12, PT ;  /* 0x0000000cff007c0c */ /* 0x000fc8000bf45070 */
[----:B0-----:R-:W0:Y:S02]  /*33e0*/  MUFU.RCP R24, R24 ;  /* 0x0000001800187308 */ /* 0x001e240000001000 */
[----:B0-----:R-:W-:-:S06]  /*33f0*/  VIADD R25, R24, 0xffffffe ;  /* 0x0ffffffe18197836 */ /* 0x001fcc0000000000 */
[----:B------:R-:W0:Y:S02]  /*3400*/  F2I.FTZ.U32.TRUNC.NTZ R23, R25 ;  /* 0x0000001900177305 */ /* 0x000e24000021f000 */
[----:B0-----:R-:W-:-:S04]  /*3410*/  IMAD R39, R39, R23, RZ ;  /* 0x0000001727277224 */ /* 0x001fc800078e02ff */
        /* <DEDUP_REMOVED lines=12> */
.L_x_74:
[----:B------:R-:W-:Y:S01]  /*34e0*/  IMAD.U32 R39, RZ, RZ, UR12 ;  /* 0x0000000cff277e24 */ /* 0x000fe2000f8e00ff */
[----:B------:R-:W-:-:S07]  /*34f0*/  MOV R30, 0x3510 ;  /* 0x00003510001e7802 */ /* 0x000fce0000000f00 */
[----:B------:R-:W-:Y:S05]  /*3500*/  CALL.REL.NOINC `($__internal_0_$__cuda_sm20_div_u64) ;  /* 0x0000004400507944 */ /* 0x000fea0003c00000 */
[----:B------:R-:W-:Y:S02]  /*3510*/  IMAD.MOV.U32 R22, RZ, RZ, R24 ;  /* 0x000000ffff167224 */ /* 0x000fe400078e0018 */
[----:B------:R-:W-:-:S07]  /*3520*/  IMAD.MOV.U32 R23, RZ, RZ, R25 ;  /* 0x000000ffff177224 */ /* 0x000fce00078e0019 */
.L_x_75:
[----:B------:R-:W-:Y:S05]  /*3530*/  BSYNC.RECONVERGENT B0 ;  /* 0x0000000000007941 */ /* 0x000fea0003800200 */
.L_x_73:
[----:B------:R-:W-:Y:S01]  /*3540*/  ISETP.GE.U32.AND P0, PT, R34, R35, PT ;  /* 0x000000232200720c */ /* 0x000fe20003f06070 */
[----:B------:R-:W-:Y:S01]  /*3550*/  IMAD.MOV.U32 R29, RZ, RZ, 0x2 ;  /* 0x00000002ff1d7424 */ /* 0x000fe200078e00ff */
[----:B------:R-:W-:Y:S01]  /*3560*/  IADD3 R37, P2, PT, R22, R37, RZ ;  /* 0x0000002516257210 */ /* 0x000fe20007f5e0ff */
[----:B------:R-:W-:Y:S01]  /*3570*/  UMOV UR6, URZ ;  /* 0x000000ff00067c82 */ /* 0x000fe20008000000 */
[----:B------:R-:W-:Y:S02]  /*3580*/  ISETP.GE.U32.AND.EX P1, PT, R36, RZ, PT, P0 ;  /* 0x000000ff2400720c */ /* 0x000fe40003f26100 */
[----:B------:R-:W-:Y:S01]  /*3590*/  ISETP.GE.U32.AND P0, PT, R37, 0x3f, PT ;  /* 0x0000003f2500780c */ /* 0x000fe20003f06070 */
[----:B------:R-:W-:Y:S01]  /*35a0*/  IMAD.X R23, RZ, RZ, R23, P2 ;  /* 0x000000ffff177224 */ /* 0x000fe200010e0617 */
[----:B------:R-:W-:-:S04]  /*35b0*/  SEL R29, R29, 0x1, !P1 ;  /* 0x000000011d1d7807 */ /* 0x000fc80004800000 */
[----:B------:R-:W-:Y:S01]  /*35c0*/  ISETP.GE.U32.AND.EX P0, PT, R23, RZ, PT, P0 ;  /* 0x000000ff1700720c */ /* 0x000fe20003f06100 */
[----:B------:R-:W-:-:S05]  /*35d0*/  IMAD.IADD R29, R22, 0x1, R29 ;  /* 0x00000001161d7824 */ /* 0x000fca00078e021d */
[----:B------:R-:W-:-:S07]  /*35e0*/  LOP3.LUT R29, R29, 0x3f, RZ, 0xc0, !PT ;  /* 0x0000003f1d1d7812 */ /* 0x000fce00078ec0ff */
.L_x_84:
[----:B0-----:R-:W0:Y:S01]  /*35f0*/  LDCU UR10, c[0x0][0x3a0] ;  /* 0x00007400ff0a77ac */ /* 0x001e220008000800 */
[----:B-1----:R-:W1:Y:S01]  /*3600*/  LDCU UR18, c[0x0][0x398] ;  /* 0x00007300ff1277ac */ /* 0x002e620008000800 */
[----:B0-----:R-:W-:Y:S02]  /*3610*/  UIADD3 UR13, UPT, UPT, -UR24, UR10, URZ ;  /* 0x0000000a180d7290 */ /* 0x001fe4000fffe1ff */
[----:B------:R-:W-:Y:S02]  /*3620*/  UIADD3 UR10, UPT, UPT, UR9, UR6, URZ ;  /* 0x00000006090a7290 */ /* 0x000fe4000fffe0ff */
[----:B------:R-:W-:-:S04]  /*3630*/  UISETP.GE.AND UP0, UPT, UR13, 0x1, UPT ;  /* 0x000000010d00788c */ /* 0x000fc8000bf06270 */
[----:B-1----:R-:W-:-:S09]  /*3640*/  UISETP.GE.OR UP1, UPT, UR10, UR18, !UP0 ;  /* 0x000000120a00728c */ /* 0x002fd2000c726670 */
[----:B------:R-:W-:Y:S05]  /*3650*/  BRA.U UP1, `(.L_x_76) ;  /* 0x0000001901f47547 */ /* 0x000fea000b800000 */
[----:B------:R-:W2:Y:S01]  /*3660*/  LDL.64 R22, [UR14] ;  /* 0x0000000eff167983 */ /* 0x000ea20008100a00 */
[----:B------:R-:W0:Y:S01]  /*3670*/  LDCU UR13, c[0x0][0x3a0] ;  /* 0x00007400ff0d77ac */ /* 0x000e220008000800 */
[----:B------:R-:W-:Y:S01]  /*3680*/  BSSY.RECONVERGENT B0, `(.L_x_76) ;  /* 0x00001ba000007945 */ /* 0x000fe20003800200 */
[----:B------:R-:W1:Y:S01]  /*3690*/  LDCU.64 UR18, c[0x0][0x380] ;  /* 0x00007000ff1277ac */ /* 0x000e620008000a00 */
[----:B0-----:R-:W-:-:S04]  /*36a0*/  UIMAD UR10, UR10, UR13, URZ ;  /* 0x0000000d0a0a72a4 */ /* 0x001fc8000f8e02ff */
[----:B------:R-:W-:-:S04]  /*36b0*/  UIADD3 UR10, UP1, UPT, UR10, UR24, URZ ;  /* 0x000000180a0a7290 */ /* 0x000fc8000ff3e0ff */
[----:B------:R-:W-:Y:S02]  /*36c0*/  ULEA.HI.X.SX32 UR13, UR24, URZ, 0x1, UP1 ;  /* 0x000000ff180d7291 */ /* 0x000fe400088f0eff */
[----:B-1----:R-:W-:-:S04]  /*36d0*/  ULEA UR18, UP1, UR10, UR18, 0x2 ;  /* 0x000000120a127291 */ /* 0x002fc8000f8210ff */
[----:B------:R-:W-:Y:S01]  /*36e0*/  ULEA.HI.X UR13, UR10, UR19, UR13, 0x2, UP1 ;  /* 0x000000130a0d7291 */ /* 0x000fe200088f140d */
[----:B--2---:R-:W0:Y:S02]  /*36f0*/  QSPC.E.S P1, RZ, [R22] ;  /* 0x0000000016ff73aa */ /* 0x004e240000020500 */
[----:B0-----:R-:W-:Y:S09]  /*3700*/  @!P1 BRA `(.L_x_77) ;  /* 0x00000000004c9947 */ /* 0x001ff20003800000 */
[----:B------:R-:W-:-:S13]  /*3710*/  ISETP.GE.U32.AND P1, PT, R27, R35, PT ;  /* 0x000000231b00720c */ /* 0x000fda0003f26070 */
[----:B------:R-:W-:Y:S05]  /*3720*/  @P1 BRA `(.L_x_78) ;  /* 0x0000001800bc1947 */ /* 0x000fea0003800000 */
[----:B------:R-:W-:Y:S01]  /*3730*/  MOV R22, R22 ;  /* 0x0000001600167202 */ /* 0x000fe20000000f00 */
[----:B------:R-:W-:Y:S01]  /*3740*/  IMAD.U32 R37, RZ, RZ, UR6 ;  /* 0x00000006ff257e24 */ /* 0x000fe2000f8e00ff */
[----:B------:R-:W-:Y:S01]  /*3750*/  BSSY.RECONVERGENT B1, `(.L_x_79) ;  /* 0x000000d000017945 */ /* 0x000fe20003800200 */
[----:B------:R-:W-:Y:S02]  /*3760*/  IMAD.MOV.U32 R24, RZ, RZ, R27 ;  /* 0x000000ffff187224 */ /* 0x000fe400078e001b */
[----:B------:R-:W-:-:S07]  /*3770*/  IMAD R37, R37, 0x80, R22 ;  /* 0x0000008025257824 */ /* 0x000fce00078e0216 */
.L_x_80:
[C---:B0-----:R-:W-:Y:S01]  /*3780*/  IADD3 R22, P1, PT, R24.reuse, UR18, RZ ;  /* 0x0000001218167c10 */ /* 0x041fe2000ff3e0ff */
[----:B------:R-:W-:Y:S02]  /*3790*/  IMAD.IADD R25, R37, 0x1, R24 ;  /* 0x0000000125197824 */ /* 0x000fe400078e0218 */
[----:B------:R-:W-:Y:S02]  /*37a0*/  VIADD R24, R24, UR12 ;  /* 0x0000000c18187c36 */ /* 0x000fe40008000000 */
[----:B------:R-:W-:-:S03]  /*37b0*/  IMAD.X R23, RZ, RZ, UR13, P1 ;  /* 0x0000000dff177e24 */ /* 0x000fc600088e06ff */
[----:B------:R-:W-:Y:S02]  /*37c0*/  ISETP.GE.U32.AND P1, PT, R24, R35, PT ;  /* 0x000000231800720c */ /* 0x000fe40003f26070 */
[----:B------:R-:W-:Y:S01]  /*37d0*/  @!PT LDS RZ, [RZ] ;  /* 0x00000000fffff984 */ /* 0x000fe20000000800 */
[----:B------:R-:W-:Y:S01]  /*37e0*/  @!PT LDS RZ, [RZ] ;  /* 0x00000000fffff984 */ /* 0x000fe20000000800 */
[----:B------:R-:W-:Y:S01]  /*37f0*/  @!PT LDS RZ, [RZ] ;  /* 0x00000000fffff984 */ /* 0x000fe20000000800 */
[----:B------:R0:W-:Y:S11]  /*3800*/  LDGSTS.E [R25], desc[UR16][R22.64] ;  /* 0x0000000016197fae */ /* 0x0001f6000b9a1010 */
[----:B------:R-:W-:Y:S05]  /*3810*/  @!P1 BRA `(.L_x_80) ;  /* 0xfffffffc00d89947 */ /* 0x000fea000383ffff */
[----:B------:R-:W-:Y:S05]  /*3820*/  BSYNC.RECONVERGENT B1 ;  /* 0x0000000000017941 */ /* 0x000fea0003800200 */
.L_x_79:
[----:B------:R-:W-:Y:S05]  /*3830*/  BRA `(.L_x_78) ;  /* 0x0000001800787947 */ /* 0x000fea0003800000 */
.L_x_77:
[----:B------:R-:W-:-:S13]  /*3840*/  ISETP.GE.U32.AND P1, PT, R27, R35, PT ;  /* 0x000000231b00720c */ /* 0x000fda0003f26070 */
[----:B------:R-:W-:Y:S05]  /*3850*/  @P1 BRA `(.L_x_78) ;  /* 0x0000001800701947 */ /* 0x000fea0003800000 */
[----:B------:R-:W-:Y:S01]  /*3860*/  ISETP.NE.U32.AND P1, PT, R29, RZ, PT ;  /* 0x000000ff1d00720c */ /* 0x000fe20003f25070 */
[----:B------:R-:W-:Y:S01]  /*3870*/  USHF.L.U32 UR10, UR6, 0x5, URZ ;  /* 0x00000005060a7899 */ /* 0x000fe200080006ff */
[----:B------:R-:W-:Y:S01]  /*3880*/  BSSY.RECONVERGENT B1, `(.L_x_81) ;  /* 0x0000018000017945 */ /* 0x000fe20003800200 */
[----:B------:R-:W-:Y:S01]  /*3890*/  IMAD.MOV.U32 R41, RZ, RZ, R27 ;  /* 0x000000ffff297224 */ /* 0x000fe200078e001b */
[----:B------:R-:W-:Y:S01]  /*38a0*/  ISETP.NE.AND.EX P1, PT, RZ, RZ, PT, P1 ;  /* 0x000000ffff00720c */ /* 0x000fe20003f25310 */
[----:B------:R-:W-:Y:S02]  /*38b0*/  IMAD.MOV.U32 R39, RZ, RZ, RZ ;  /* 0x000000ffff277224 */ /* 0x000fe400078e00ff */
[----:B------:R-:W-:-:S04]  /*38c0*/  IMAD.U32 R25, RZ, RZ, UR10 ;  /* 0x0000000aff197e24 */ /* 0x000fc8000f8e00ff */
[----:B------:R-:W-:-:S06]  /*38d0*/  IMAD.WIDE.U32 R22, R25, 0x4, R22 ;  /* 0x0000000419167825 */ /* 0x000fcc00078e0016 */
[----:B------:R-:W-:Y:S05]  /*38e0*/  @!P1 BRA `(.L_x_82) ;  /* 0x0000000000449947 */ /* 0x000fea0003800000 */
[----:B------:R-:W-:Y:S01]  /*38f0*/  IMAD.MOV.U32 R30, RZ, RZ, RZ ;  /* 0x000000ffff1e7224 */ /* 0x000fe200078e00ff */
[----:B------:R-:W-:Y:S01]  /*3900*/  MOV R41, R27 ;  /* 0x0000001b00297202 */ /* 0x000fe20000000f00 */
[----:B------:R-:W-:Y:S02]  /*3910*/  IMAD.MOV.U32 R34, RZ, RZ, RZ ;  /* 0x000000ffff227224 */ /* 0x000fe400078e00ff */
[----:B------:R-:W-:-:S07]  /*3920*/  IMAD.MOV.U32 R39, RZ, RZ, RZ ;  /* 0x000000ffff277224 */ /* 0x000fce00078e00ff */
.L_x_83:
[----:B------:R-:W-:-:S04]  /*3930*/  IADD3 R36, P1, PT, R41, UR18, RZ ;  /* 0x0000001229247c10 */ /* 0x000fc8000ff3e0ff */
[----:B0-----:R-:W-:-:S06]  /*3940*/  IADD3.X R37, PT, PT, R39, UR13, RZ, P1, !PT ;  /* 0x0000000d27257c10 */ /* 0x001fcc0008ffe4ff */
[----:B------:R-:W2:Y:S01]  /*3950*/  LDG.E R37, desc[UR16][R36.64] ;  /* 0x0000001024257981 */ /* 0x000ea2000c1e1900 */
[----:B------:R-:W-:Y:S02]  /*3960*/  IADD3 R24, P1, PT, R22, R41, RZ ;  /* 0x0000002916187210 */ /* 0x000fe40007f3e0ff */
[----:B------:R-:W-:-:S03]  /*3970*/  IADD3 R41, P2, PT, R41, UR12, RZ ;  /* 0x0000000c29297c10 */ /* 0x000fc6000ff5e0ff */
[--C-:B------:R-:W-:Y:S01]  /*3980*/  IMAD.X R25, R23, 0x1, R39.reuse, P1 ;  /* 0x0000000117197824 */ /* 0x100fe200008e0627 */
[----:B------:R-:W-:Y:S01]  /*3990*/  IADD3 R30, P1, PT, R30, 0x1, RZ ;  /* 0x000000011e1e7810 */ /* 0x000fe20007f3e0ff */
[----:B------:R-:W-:-:S04]  /*39a0*/  IMAD.X R39, RZ, RZ, R39, P2 ;  /* 0x000000ffff277224 */ /* 0x000fc800010e0627 */
[----:B------:R-:W-:Y:S01]  /*39b0*/  IMAD.X R34, RZ, RZ, R34, P1 ;  /* 0x000000ffff227224 */ /* 0x000fe200008e0622 */
[----:B------:R-:W-:-:S04]  /*39c0*/  ISETP.NE.U32.AND P1, PT, R30, R29, PT ;  /* 0x0000001d1e00720c */ /* 0x000fc80003f25070 */
[----:B------:R-:W-:Y:S01]  /*39d0*/  ISETP.NE.AND.EX P1, PT, R34, RZ, PT, P1 ;  /* 0x000000ff2200720c */ /* 0x000fe20003f25310 */
[----:B--2---:R0:W-:-:S12]  /*39e0*/  ST.E desc[UR16][R24.64], R37 ;  /* 0x0000002518007985 */ /* 0x0041d8000c101910 */
[----:B------:R-:W-:Y:S05]  /*39f0*/  @P1 BRA `(.L_x_83) ;  /* 0xfffffffc00cc1947 */ /* 0x000fea000383ffff */
.L_x_82:
[----:B------:R-:W-:Y:S05]  /*3a00*/  BSYNC.RECONVERGENT B1 ;  /* 0x0000000000017941 */ /* 0x000fea0003800200 */
.L_x_81:
[----:B------:R-:W-:Y:S05]  /*3a10*/  @!P0 BRA `(.L_x_78) ;  /* 0x0000001800008947 */ /* 0x000fea0003800000 */
[----:B0-----:R-:W-:-:S04]  /*3a20*/  IADD3 R24, P1, PT, R41, UR18, RZ ;  /* 0x0000001229187c10 */ /* 0x001fc8000ff3e0ff */
[----:B------:R-:W-:-:S05]  /*3a30*/  IADD3.X R25, PT, PT, R39, UR13, RZ, P1, !PT ;  /* 0x0000000d27197c10 */ /* 0x000fca0008ffe4ff */
[----:B------:R-:W2:Y:S01]  /*3a40*/  LDG.E R45, desc[UR16][R24.64] ;  /* 0x00000010182d7981 */ /* 0x000ea2000c1e1900 */
[----:B------:R-:W-:Y:S02]  /*3a50*/  IADD3 R22, P1, PT, R22, R41, RZ ;  /* 0x0000002916167210 */ /* 0x000fe40007f3e0ff */
[----:B------:R-:W-:-:S03]  /*3a60*/  IADD3 R36, P2, PT, R24, UR12, RZ ;  /* 0x0000000c18247c10 */ /* 0x000fc6000ff5e0ff */
[----:B------:R-:W-:Y:S02]  /*3a70*/  IMAD.X R23, R23, 0x1, R39, P1 ;  /* 0x0000000117177824 */ /* 0x000fe400008e0627 */
[----:B------:R-:W-:Y:S01]  /*3a80*/  IMAD.X R37, RZ, RZ, R25, P2 ;  /* 0x000000ffff257224 */ /* 0x000fe200010e0619 */
[----:B------:R-:W-:Y:S02]  /*3a90*/  IADD3 R38, P1, PT, R22, UR12, RZ ;  /* 0x0000000c16267c10 */ /* 0x000fe4000ff3e0ff */
[----:B--2---:R0:W-:Y:S04]  /*3aa0*/  ST.E desc[UR16][R22.64], R45 ;  /* 0x0000002d16007985 */ /* 0x0041e8000c101910 */
[----:B------:R-:W2:Y:S01]  /*3ab0*/  LDG.E R30, desc[UR16][R36.64] ;  /* 0x00000010241e7981 */ /* 0x000ea2000c1e1900 */
[----:B------:R-:W-:Y:S01]  /*3ac0*/  IADD3 R40, P2, PT, R36, UR12, RZ ;  /* 0x0000000c24287c10 */ /* 0x000fe2000ff5e0ff */
[----:B------:R-:W-:-:S04]  /*3ad0*/  IMAD.X R39, RZ, RZ, R23, P1 ;  /* 0x000000ffff277224 */ /* 0x000fc800008e0617 */
[----:B------:R-:W-:Y:S01]  /*3ae0*/  IMAD.X R41, RZ, RZ, R37, P2 ;  /* 0x000000ffff297224 */ /* 0x000fe200010e0625 */
[----:B------:R-:W-:Y:S01]  /*3af0*/  IADD3 R24, P1, PT, R38, UR12, RZ ;  /* 0x0000000c26187c10 */ /* 0x000fe2000ff3e0ff */
[----:B--2---:R1:W-:Y:S04]  /*3b00*/  ST.E desc[UR16][R38.64], R30 ;  /* 0x0000001e26007985 */ /* 0x0043e8000c101910 */
[----:B------:R-:W2:Y:S01]  /*3b10*/  LDG.E R34, desc[UR16][R40.64] ;  /* 0x0000001028227981 */ /* 0x000ea2000c1e1900 */
[----:B------:R-:W-:Y:S01]  /*3b20*/  IADD3 R42, P2, PT, R40, UR12, RZ ;  /* 0x0000000c282a7c10 */ /* 0x000fe2000ff5e0ff */
[----:B------:R-:W-:-:S04]  /*3b30*/  IMAD.X R25, RZ, RZ, R39, P1 ;  /* 0x000000ffff197224 */ /* 0x000fc800008e0627 */
[----:B------:R-:W-:Y:S01]  /*3b40*/  IMAD.X R43, RZ, RZ, R41, P2 ;  /* 0x000000ffff2b7224 */ /* 0x000fe200010e0629 */
[----:B0-----:R-:W-:Y:S01]  /*3b50*/  IADD3 R22, P1, PT, R24, UR12, RZ ;  /* 0x0000000c18167c10 */ /* 0x001fe2000ff3e0ff */
[----:B--2---:R0:W-:Y:S04]  /*3b60*/  ST.E desc[UR16][R24.64], R34 ;  /* 0x0000002218007985 */ /* 0x0041e8000c101910 */
[----:B------:R-:W2:Y:S01]  /*3b70*/  LDG.E R45, desc[UR16][R42.64] ;  /* 0x000000102a2d7981 */ /* 0x000ea2000c1e1900 */
[----:B------:R-:W-:Y:S01]  /*3b80*/  IADD3 R36, P2, PT, R42, UR12, RZ ;  /* 0x0000000c2a247c10 */ /* 0x000fe2000ff5e0ff */
[----:B------:R-:W-:-:S04]  /*3b90*/  IMAD.X R23, RZ, RZ, R25, P1 ;  /* 0x000000ffff177224 */ /* 0x000fc800008e0619 */
[----:B------:R-:W-:Y:S01]  /*3ba0*/  IMAD.X R37, RZ, RZ, R43, P2 ;  /* 0x000000ffff257224 */ /* 0x000fe200010e062b */
[----:B-1----:R-:W-:Y:S01]  /*3bb0*/  IADD3 R38, P1, PT, R22, UR12, RZ ;  /* 0x0000000c16267c10 */ /* 0x002fe2000ff3e0ff */
        /* <DEDUP_REMOVED lines=32> */
[----:B------:R-:W-:Y:S02]  /*3dc0*/  IADD3 R36, P2, PT, R42, UR12, RZ ;  /* 0x0000000c2a247c10 */ /* 0x000fe4000ff5e0ff */
[----:B------:R-:W-:-:S03]  /*3dd0*/  IADD3.X R23, PT, PT, RZ, R25, RZ, P1, !PT ;  /* 0x00000019ff177210 */ /* 0x000fc60000ffe4ff */
        /* <DEDUP_REMOVED lines=65> */
[----:B------:R-:W-:-:S03]  /*41f0*/  IMAD.X R25, RZ, RZ, R39, P1 ;  /* 0x000000ffff197224 */ /* 0x000fc600008e0627 */
[----:B------:R-:W-:Y:S02]  /*4200*/  IADD3.X R43, PT, PT, RZ, R41, RZ, P2, !PT ;  /* 0x00000029ff2b7210 */ /* 0x000fe400017fe4ff */
        /* <DEDUP_REMOVED lines=69> */
[----:B------:R-:W-:Y:S02]  /*4660*/  IADD3 R42, P2, PT, R40, UR12, RZ ;  /* 0x0000000c282a7c10 */ /* 0x000fe4000ff5e0ff */
[----:B------:R-:W-:-:S03]  /*4670*/  IADD3.X R25, PT, PT, RZ, R39, RZ, P1, !PT ;  /* 0x00000027ff197210 */ /* 0x000fc60000ffe4ff */
        /* <DEDUP_REMOVED lines=65> */
[----:B------:R-:W-:-:S03]  /*4a90*/  IMAD.X R39, RZ, RZ, R23, P1 ;  /* 0x000000ffff277224 */ /* 0x000fc600008e0617 */
[----:B------:R-:W-:Y:S02]  /*4aa0*/  IADD3.X R41, PT, PT, RZ, R37, RZ, P2, !PT ;  /* 0x00000025ff297210 */ /* 0x000fe400017fe4ff */
        /* <DEDUP_REMOVED lines=108> */
[----:B-1----:R-:W-:Y:S02]  /*5170*/  IADD3 R24, P1, PT, R38, UR12, RZ ;  /* 0x0000000c26187c10 */ /* 0x002fe4000ff3e0ff */
[----:B------:R-:W-:Y:S01]  /*5180*/  IADD3 R42, P2, PT, R40, UR12, RZ ;  /* 0x0000000c282a7c10 */ /* 0x000fe2000ff5e0ff */
[----:B--2---:R1:W-:Y:S04]  /*5190*/  ST.E desc[UR16][R38.64], R30 ;  /* 0x0000001e26007985 */ /* 0x0043e8000c101910 */
[----:B------:R-:W2:Y:S01]  /*51a0*/  LDG.E R34, desc[UR16][R40.64] ;  /* 0x0000001028227981 */ /* 0x000ea2000c1e1900 */
[----:B------:R-:W-:Y:S02]  /*51b0*/  IMAD.X R25, RZ, RZ, R39, P1 ;  /* 0x000000ffff197224 */ /* 0x000fe400008e0627 */
[----:B------:R-:W-:Y:S01]  /*51c0*/  IMAD.X R43, RZ, RZ, R41, P2 ;  /* 0x000000ffff2b7224 */ /* 0x000fe200010e0629 */
[----:B0-----:R-:W-:-:S02]  /*51d0*/  IADD3 R22, P1, PT, R24, UR12, RZ ;  /* 0x0000000c18167c10 */ /* 0x001fc4000ff3e0ff */
[----:B--2---:R1:W-:Y:S04]  /*51e0*/  ST.E desc[UR16][R24.64], R34 ;  /* 0x0000002218007985 */ /* 0x0043e8000c101910 */
[----:B------:R-:W2:Y:S01]  /*51f0*/  LDG.E R43, desc[UR16][R42.64] ;  /* 0x000000102a2b7981 */ /* 0x000ea2000c1e1900 */
[----:B------:R-:W-:-:S05]  /*5200*/  IMAD.X R23, RZ, RZ, R25, P1 ;  /* 0x000000ffff177224 */ /* 0x000fca00008e0619 */
[----:B--2---:R1:W-:Y:S02]  /*5210*/  ST.E desc[UR16][R22.64], R43 ;  /* 0x0000002b16007985 */ /* 0x0043e4000c101910 */
.L_x_78:
[----:B------:R-:W-:Y:S05]  /*5220*/  BSYNC.RECONVERGENT B0 ;  /* 0x0000000000007941 */ /* 0x000fea0003800200 */
.L_x_76:
[----:B------:R-:W-:-:S04]  /*5230*/  UIADD3 UR6, UPT, UPT, UR6, 0x1, URZ ;  /* 0x0000000106067890 */ /* 0x000fc8000fffe0ff */
[----:B------:R-:W-:-:S09]  /*5240*/  UISETP.NE.AND UP1, UPT, UR6, 0x40, UPT ;  /* 0x000000400600788c */ /* 0x000fd2000bf25270 */
[----:B------:R-:W-:Y:S05]  /*5250*/  BRA.U UP1, `(.L_x_84) ;  /* 0xffffffe101e47547 */ /* 0x000fea000b83ffff */
[----:B------:R-:W-:Y:S05]  /*5260*/  BRA.U !UP0, `(.L_x_72) ;  /* 0x0000001d08707547 */ /* 0x000fea000b800000 */
[----:B------:R-:W2:Y:S02]  /*5270*/  LDCU UR6, c[0x0][0x3a0] ;  /* 0x00007400ff0677ac */ /* 0x000ea40008000800 */
[----:B--2---:R-:W-:-:S04]  /*5280*/  UIADD3 UR6, UPT, UPT, -UR24, UR6, URZ ;  /* 0x0000000618067290 */ /* 0x004fc8000fffe1ff */
[----:B------:R-:W-:-:S04]  /*5290*/  UISETP.LT.AND UP0, UPT, UR6, 0x20, UPT ;  /* 0x000000200600788c */ /* 0x000fc8000bf01270 */
[----:B------:R-:W-:-:S04]  /*52a0*/  USEL UR6, UR6, 0x20, UP0 ;  /* 0x0000002006067887 */ /* 0x000fc80008000000 */
[----:B------:R-:W-:-:S04]  /*52b0*/  UISETP.LT.AND UP0, UPT, UR6, 0x1, UPT ;  /* 0x000000010600788c */ /* 0x000fc8000bf01270 */
[----:B------:R-:W-:-:S03]  /*52c0*/  USEL UR18, UR6, 0x1, !UP0 ;  /* 0x0000000106127887 */ /* 0x000fc6000c000000 */
[----:B------:R-:W-:-:S09]  /*52d0*/  UMOV UR6, URZ ;  /* 0x000000ff00067c82 */ /* 0x000fd20008000000 */
.L_x_93:
[----:B------:R-:W2:Y:S01]  /*52e0*/  LDCU UR10, c[0x0][0x39c] ;  /* 0x00007380ff0a77ac */ /* 0x000ea20008000800 */
[----:B------:R-:W3:Y:S01]  /*52f0*/  LDCU UR13, c[0x0][0x3a0] ;  /* 0x00007400ff0d77ac */ /* 0x000ee20008000800 */
[----:B--2---:R-:W-:Y:S02]  /*5300*/  UIADD3 UR23, UPT, UPT, -UR8, UR10, URZ ;  /* 0x0000000a08177290 */ /* 0x004fe4000fffe1ff */
[----:B------:R-:W-:Y:S02]  /*5310*/  UIADD3 UR10, UPT, UPT, UR24, UR6, URZ ;  /* 0x00000006180a7290 */ /* 0x000fe4000fffe0ff */
[----:B------:R-:W-:-:S04]  /*5320*/  UISETP.GE.AND UP0, UPT, UR23, 0x1, UPT ;  /* 0x000000011700788c */ /* 0x000fc8000bf06270 */
[----:B---3--:R-:W-:-:S09]  /*5330*/  UISETP.GE.OR UP0, UPT, UR10, UR13, !UP0 ;  /* 0x0000000d0a00728c */ /* 0x008fd2000c706670 */
[----:B01----:R-:W-:Y:S05]  /*5340*/  BRA.U UP0, `(.L_x_85) ;  /* 0x0000001d002c7547 */ /* 0x003fea000b800000 */
[----:B01----:R-:W2:Y:S01]  /*5350*/  LDL.64 R22, [UR14+0x10] ;  /* 0x0000100eff167983 */ /* 0x003ea20008100a00 */
[----:B------:R-:W0:Y:S01]  /*5360*/  LDCU UR13, c[0x0][0x39c] ;  /* 0x00007380ff0d77ac */ /* 0x000e220008000800 */
[----:B------:R-:W-:Y:S01]  /*5370*/  BSSY.RECONVERGENT B0, `(.L_x_85) ;  /* 0x00001c8000007945 */ /* 0x000fe20003800200 */
[----:B------:R-:W1:Y:S01]  /*5380*/  LDCU.64 UR20, c[0x0][0x388] ;  /* 0x00007100ff1477ac */ /* 0x000e620008000a00 */
[----:B0-----:R-:W-:-:S04]  /*5390*/  UIMAD UR10, UR10, UR13, URZ ;  /* 0x0000000d0a0a72a4 */ /* 0x001fc8000f8e02ff */
[----:B------:R-:W-:Y:S02]  /*53a0*/  USHF.R.S32.HI UR13, URZ, 0x1f, UR10 ;  /* 0x0000001fff0d7899 */ /* 0x000fe4000801140a */
[----:B------:R-:W-:-:S04]  /*53b0*/  UIADD3 UR10, UP0, UPT, UR8, UR10, URZ ;  /* 0x0000000a080a7290 */ /* 0x000fc8000ff1e0ff */
[----:B------:R-:W-:Y:S02]  /*53c0*/  ULEA.HI.X.SX32 UR13, UR8, UR13, 0x1, UP0 ;  /* 0x0000000d080d7291 */ /* 0x000fe400080f0eff */
[----:B-1----:R-:W-:Y:S02]  /*53d0*/  ULEA UR19, UP0, UR10, UR20, 0x2 ;  /* 0x000000140a137291 */ /* 0x002fe4000f8010ff */
[----:B------:R-:W-:Y:S02]  /*53e0*/  USHF.L.U32 UR20, UR6, 0x6, URZ ;  /* 0x0000000606147899 */ /* 0x000fe400080006ff */
[----:B------:R-:W-:Y:S01]  /*53f0*/  ULEA.HI.X UR13, UR10, UR21, UR13, 0x2, UP0 ;  /* 0x000000150a0d7291 */ /* 0x000fe200080f140d */
[----:B--2---:R-:W0:Y:S02]  /*5400*/  QSPC.E.S P0, RZ, [R22] ;  /* 0x0000000016ff73aa */ /* 0x004e240000000500 */
[----:B0-----:R-:W-:Y:S09]  /*5410*/  @!P0 BRA `(.L_x_86) ;  /* 0x0000000000588947 */ /* 0x001ff20003800000 */
[----:B------:R-:W-:-:S04]  /*5420*/  VIMNMX R24, PT, PT, RZ, UR23, !PT ;  /* 0x00000017ff187c48 */ /* 0x000fc8000ffe0100 */
[----:B------:R-:W-:-:S05]  /*5430*/  VIMNMX R24, PT, PT, R24, 0x40, PT ;  /* 0x0000004018187848 */ /* 0x000fca0003fe0100 */
[----:B------:R-:W-:-:S05]  /*5440*/  IMAD.SHL.U32 R30, R24, 0x4, RZ ;  /* 0x00000004181e7824 */ /* 0x000fca00078e00ff */
[----:B------:R-:W-:-:S13]  /*5450*/  ISETP.GE.U32.AND P0, PT, R27, R30, PT ;  /* 0x0000001e1b00720c */ /* 0x000fda0003f06070 */
[----:B------:R-:W-:Y:S05]  /*5460*/  @P0 BRA `(.L_x_87) ;  /* 0x0000001800e00947 */ /* 0x000fea0003800000 */
[----:B------:R-:W-:Y:S01]  /*5470*/  MOV R22, R22 ;  /* 0x0000001600167202 */ /* 0x000fe20000000f00 */
[----:B------:R-:W-:Y:S01]  /*5480*/  IMAD.U32 R29, RZ, RZ, UR6 ;  /* 0x00000006ff1d7e24 */ /* 0x000fe2000f8e00ff */
[----:B------:R-:W-:Y:S01]  /*5490*/  BSSY.RECONVERGENT B1, `(.L_x_88) ;  /* 0x000000d000017945 */ /* 0x000fe20003800200 */
[----:B------:R-:W-:Y:S02]  /*54a0*/  IMAD.MOV.U32 R24, RZ, RZ, R27 ;  /* 0x000000ffff187224 */ /* 0x000fe400078e001b */
[----:B------:R-:W-:-:S07]  /*54b0*/  IMAD R29, R29, 0x100, R22 ;  /* 0x000001001d1d7824 */ /* 0x000fce00078e0216 */
.L_x_89:
[C---:B0-----:R-:W-:Y:S01]  /*54c0*/  IADD3 R22, P0, PT, R24.reuse, UR19, RZ ;  /* 0x0000001318167c10 */ /* 0x041fe2000ff1e0ff */
[----:B------:R-:W-:Y:S01]  /*54d0*/  IMAD.IADD R25, R29, 0x1, R24 ;  /* 0x000000011d197824 */ /* 0x000fe200078e0218 */
[----:B------:R-:W-:-:S03]  /*54e0*/  IADD3 R24, PT, PT, R24, UR12, RZ ;  /* 0x0000000c18187c10 */ /* 0x000fc6000fffe0ff */
[----:B------:R-:W-:Y:S01]  /*54f0*/  IMAD.X R23, RZ, RZ, UR13, P0 ;  /* 0x0000000dff177e24 */ /* 0x000fe200080e06ff */
[----:B------:R-:W-:-:S04]  /*5500*/  ISETP.GE.U32.AND P0, PT, R24, R30, PT ;  /* 0x0000001e1800720c */ /* 0x000fc80003f06070 */
[----:B------:R-:W-:Y:S01]  /*5510*/  @!PT LDS RZ, [RZ] ;  /* 0x00000000fffff984 */ /* 0x000fe20000000800 */
[----:B------:R-:W-:Y:S01]  /*5520*/  @!PT LDS RZ, [RZ] ;  /* 0x00000000fffff984 */ /* 0x000fe20000000800 */
[----:B------:R-:W-:Y:S01]  /*5530*/  @!PT LDS RZ, [RZ] ;  /* 0x00000000fffff984 */ /* 0x000fe20000000800 */
[----:B------:R0:W-:Y:S09]  /*5540*/  LDGSTS.E [R25], desc[UR16][R22.64] ;  /* 0x0000000016197fae */ /* 0x0001f2000b9a1010 */
[----:B------:R-:W-:Y:S05]  /*5550*/  @!P0 BRA `(.L_x_89) ;  /* 0xfffffffc00d88947 */ /* 0x000fea000383ffff */
[----:B------:R-:W-:Y:S05]  /*5560*/  BSYNC.RECONVERGENT B1 ;  /* 0x0000000000017941 */ /* 0x000fea0003800200 */
.L_x_88:
[----:B------:R-:W-:Y:S05]  /*5570*/  BRA `(.L_x_87) ;  /* 0x00000018009c7947 */ /* 0x000fea0003800000 */
.L_x_86:
[----:B------:R-:W-:-:S04]  /*5580*/  UISETP.LT.AND UP0, UPT, URZ, UR23, UPT ;  /* 0x00000017ff00728c */ /* 0x000fc8000bf01270 */
[----:B------:R-:W-:-:S04]  /*5590*/  USEL UR10, URZ, UR23, !UP0 ;  /* 0x00000017ff0a7287 */ /* 0x000fc8000c000000 */
[----:B------:R-:W-:-:S04]  /*55a0*/  UISETP.LT.AND UP0, UPT, UR10, 0x40, UPT ;  /* 0x000000400a00788c */ /* 0x000fc8000bf01270 */
[----:B------:R-:W-:-:S04]  /*55b0*/  USEL UR10, UR10, 0x40, UP0 ;  /* 0x000000400a0a7887 */ /* 0x000fc80008000000 */
[----:B------:R-:W-:-:S06]  /*55c0*/  USHF.L.U32 UR10, UR10, 0x2, URZ ;  /* 0x000000020a0a7899 */ /* 0x000fcc00080006ff */
[----:B------:R-:W-:-:S13]  /*55d0*/  ISETP.GE.U32.AND P0, PT, R27, UR10, PT ;  /* 0x0000000a1b007c0c */ /* 0x000fda000bf06070 */
[----:B------:R-:W-:Y:S05]  /*55e0*/  @P0 BRA `(.L_x_87) ;  /* 0x0000001800800947 */ /* 0x000fea0003800000 */
[C---:B------:R-:W-:Y:S01]  /*55f0*/  LOP3.LUT R24, R31.reuse, 0x3f, RZ, 0xc0, !PT ;  /* 0x0000003f1f187812 */ /* 0x040fe200078ec0ff */
[----:B------:R-:W-:Y:S01]  /*5600*/  IMAD.U32 R25, RZ, RZ, UR20 ;  /* 0x00000014ff197e24 */ /* 0x000fe2000f8e00ff */
[----:B------:R-:W-:Y:S01]  /*5610*/  ISETP.GE.U32.AND P0, PT, R31, 0x3f, PT ;  /* 0x0000003f1f00780c */ /* 0x000fe20003f06070 */
[----:B------:R-:W-:Y:S01]  /*5620*/  BSSY.RECONVERGENT B1, `(.L_x_90) ;  /* 0x000001b000017945 */ /* 0x000fe20003800200 */
[----:B------:R-:W-:Y:S01]  /*5630*/  ISETP.NE.U32.AND P1, PT, R24, 0x3f, PT ;  /* 0x0000003f1800780c */ /* 0x000fe20003f25070 */
[----:B------:R-:W-:Y:S01]  /*5640*/  IMAD.WIDE.U32 R22, R25, 0x4, R22 ;  /* 0x0000000419167825 */ /* 0x000fe200078e0016 */
[----:B------:R-:W-:Y:S02]  /*5650*/  ISETP.GE.U32.AND.EX P0, PT, R33, RZ, PT, P0 ;  /* 0x000000ff2100720c */ /* 0x000fe40003f06100 */
[----:B------:R-:W-:Y:S01]  /*5660*/  ISETP.NE.AND.EX P1, PT, RZ, RZ, PT, P1 ;  /* 0x000000ffff00720c */ /* 0x000fe20003f25310 */
[----:B------:R-:W-:Y:S02]  /*5670*/  IMAD.MOV.U32 R37, RZ, RZ, R27 ;  /* 0x000000ffff257224 */ /* 0x000fe400078e001b */
[----:B------:R-:W-:-:S10]  /*5680*/  IMAD.MOV.U32 R29, RZ, RZ, RZ ;  /* 0x000000ffff1d7224 */ /* 0x000fd400078e00ff */
[----:B------:R-:W-:Y:S05]  /*5690*/  @!P1 BRA `(.L_x_91) ;  /* 0x00000000004c9947 */ /* 0x000fea0003800000 */
[----:B------:R-:W-:Y:S02]  /*56a0*/  VIADD R24, R31, 0x1 ;  /* 0x000000011f187836 */ /* 0x000fe40000000000 */
[----:B------:R-:W-:Y:S02]  /*56b0*/  IMAD.MOV.U32 R30, RZ, RZ, RZ ;  /* 0x000000ffff1e7224 */ /* 0x000fe400078e00ff */
[----:B------:R-:W-:Y:S01]  /*56c0*/  IMAD.MOV.U32 R36, RZ, RZ, RZ ;  /* 0x000000ffff247224 */ /* 0x000fe200078e00ff */
[----:B------:R-:W-:Y:S01]  /*56d0*/  LOP3.LUT R39, R24, 0x3f, RZ, 0xc0, !PT ;  /* 0x0000003f18277812 */ /* 0x000fe200078ec0ff */
[----:B------:R-:W-:Y:S02]  /*56e0*/  IMAD.MOV.U32 R37, RZ, RZ, R27 ;  /* 0x000000ffff257224 */ /* 0x000fe400078e001b */
[----:B------:R-:W-:-:S07]  /*56f0*/  IMAD.MOV.U32 R29, RZ, RZ, RZ ;  /* 0x000000ffff1d7224 */ /* 0x000fce00078e00ff */
.L_x_92:
        /* <DEDUP_REMOVED lines=13> */
.L_x_91:
[----:B------:R-:W-:Y:S05]  /*57d0*/  BSYNC.RECONVERGENT B1 ;  /* 0x0000000000017941 */ /* 0x000fea0003800200 */
.L_x_90:
        /* <DEDUP_REMOVED lines=385> */
.L_x_87:
[----:B------:R-:W-:Y:S05]  /*6ff0*/  BSYNC.RECONVERGENT B0 ;  /* 0x0000000000007941 */ /* 0x000fea0003800200 */
.L_x_85:
[----:B------:R-:W-:-:S04]  /*7000*/  UIADD3 UR6, UPT, UPT, UR6, 0x1, URZ ;  /* 0x0000000106067890 */ /* 0x000fc8000fffe0ff */
[----:B------:R-:W-:-:S09]  /*7010*/  UISETP.NE.AND UP0, UPT, UR6, UR18, UPT ;  /* 0x000000120600728c */ /* 0x000fd2000bf05270 */
[----:B------:R-:W-:Y:S05]  /*7020*/  BRA.U UP0, `(.L_x_93) ;  /* 0xffffffe100ac7547 */ /* 0x000fea000b83ffff */
.L_x_72:
[----:B------:R-:W-:Y:S01]  /*7030*/  NOP ;  /* 0x0000000000007918 */ /* 0x000fe20000000000 */
[----:B------:R-:W-:Y:S01]  /*7040*/  SYNCS.ARRIVE.TRANS64.RED.A0T1 RZ, [UR15], RZ ;  /* 0x000000ffffff79a7 */ /* 0x000fe2000820040f */
[----:B------:R-:W-:Y:S01]  /*7050*/  VIADD R4, R4, 0x1 ;  /* 0x0000000104047836 */ /* 0x000fe20000000000 */
[----:B------:R-:W-:Y:S01]  /*7060*/  ARRIVES.LDGSTSBAR.64.TRANSCNT [UR15] ;  /* 0x00000000ff0079b0 */ /* 0x000fe20008002a0f */
[----:B------:R-:W-:Y:S01]  /*7070*/  NOP ;  /* 0x0000000000007918 */ /* 0x000fe20000000000 */
[----:B------:R-:W-:Y:S02]  /*7080*/  SYNCS.ARRIVE.TRANS64.A1T0 RZ, [UR15], RZ ;  /* 0x000000ffffff79a7 */ /* 0x000fe4000810000f */
[----:B01----:R-:W-:Y:S01]  /*7090*/  LOP3.LUT R22, R4, 0xff, RZ, 0xc0, !PT ;  /* 0x000000ff04167812 */ /* 0x003fe200078ec0ff */
[----:B------:R-:W-:-:S03]  /*70a0*/  UIADD3 UR4, UPT, UPT, UR4, 0x1, URZ ;  /* 0x0000000104047890 */ /* 0x000fc6000fffe0ff */
[----:B------:R-:W-:-:S04]  /*70b0*/  ISETP.NE.AND P0, PT, R22, 0x2, PT ;  /* 0x000000021600780c */ /* 0x000fc80003f05270 */
[----:B------:R-:W-:Y:S02]  /*70c0*/  SEL R23, RZ, 0x1, P0 ;  /* 0x00000001ff177807 */ /* 0x000fe40000000000 */
[----:B------:R-:W-:Y:S02]  /*70d0*/  SEL R4, R4, RZ, P0 ;  /* 0x000000ff04047207 */ /* 0x000fe40000000000 */
[----:B------:R-:W-:-:S07]  /*70e0*/  LOP3.LUT R6, R6, R23, RZ, 0x3c, !PT ;  /* 0x0000001706067212 */ /* 0x000fce00078e3cff */
.L_x_57:
[----:B------:R-:W-:Y:S02]  /*70f0*/  UISETP.LT.AND UP0, UPT, UR11, 0x1, UPT ;  /* 0x000000010b00788c */ /* 0x000fe4000bf01270 */
[----:B------:R-:W-:Y:S02]  /*7100*/  UIADD3 UR5, UPT, UPT, UR5, 0x1, URZ ;  /* 0x0000000105057890 */ /* 0x000fe4000fffe0ff */
[----:B------:R-:W-:-:S04]  /*7110*/  USEL UR6, UR11, 0x1, !UP0 ;  /* 0x000000010b067887 */ /* 0x000fc8000c000000 */
[----:B------:R-:W-:-:S09]  /*7120*/  UISETP.NE.AND UP0, UPT, UR5, UR6, UPT ;  /* 0x000000060500728c */ /* 0x000fd2000bf05270 */
[----:B------:R-:W-:Y:S05]  /*7130*/  BRA.U UP0, `(.L_x_94) ;  /* 0xffffffb100887547 */ /* 0x000fea000b83ffff */
[----:B------:R-:W-:-:S04]  /*7140*/  LOP3.LUT P0, RZ, R6, 0x4, RZ, 0xc0, !PT ;  /* 0x0000000406ff7812 */ /* 0x000fc8000780c0ff */
[----:B------:R-:W-:-:S13]  /*7150*/  PLOP3.LUT P0, PT, P0, PT, PT, 0x8, 0x80 ;  /* 0x000000000080781c */ /* 0x000fda000070e170 */
.L_x_46:
[----:B------:R-:W0:Y:S01]  /*7160*/  LDCU UR6, c[0x0][0x398] ;  /* 0x00007300ff0677ac */ /* 0x000e220008000800 */
[----:B------:R-:W-:Y:S01]  /*7170*/  LEA R6, R3, UR9, 0x2 ;  /* 0x0000000903067c11 */ /* 0x000fe2000f8e10ff */
[----:B------:R-:W-:Y:S01]  /*7180*/  BSSY.RECONVERGENT B0, `(.L_x_95) ;  /* 0x0000021000007945 */ /* 0x000fe20003800200 */
[----:B------:R-:W-:-:S03]  /*7190*/  LEA R0, R0, UR8, 0x2 ;  /* 0x0000000800007c11 */ /* 0x000fc6000f8e10ff */
[C---:B------:R-:W-:Y:S02]  /*71a0*/  VIADD R27, R6.reuse, 0x1 ;  /* 0x00000001061b7836 */ /* 0x040fe40000000000 */
[C---:B------:R-:W-:Y:S02]  /*71b0*/  VIADD R5, R6.reuse, 0x2 ;  /* 0x0000000206057836 */ /* 0x040fe40000000000 */
[C---:B------:R-:W-:Y:S01]  /*71c0*/  VIADD R4, R6.reuse, 0x3 ;  /* 0x0000000306047836 */ /* 0x040fe20000000000 */
[----:B------:R-:W-:Y:S01]  /*71d0*/  BAR.SYNC.DEFER_BLOCKING 0x0 ;  /* 0x0000000000007b1d */ /* 0x000fe20000010000 */
[----:B0-----:R-:W-:Y:S02]  /*71e0*/  ISETP.GE.AND P4, PT, R6, UR6, PT ;  /* 0x0000000606007c0c */ /* 0x001fe4000bf86270 */
[----:B------:R-:W-:Y:S02]  /*71f0*/  ISETP.GE.AND P3, PT, R27, UR6, PT ;  /* 0x000000061b007c0c */ /* 0x000fe4000bf66270 */
[----:B------:R-:W-:-:S02]  /*7200*/  ISETP.GE.AND P1, PT, R5, UR6, PT ;  /* 0x0000000605007c0c */ /* 0x000fc4000bf26270 */
[----:B------:R-:W-:-:S07]  /*7210*/  ISETP.GE.AND P2, PT, R4, UR6, PT ;  /* 0x0000000604007c0c */ /* 0x000fce000bf46270 */
[----:B------:R-:W-:Y:S06]  /*7220*/  @P4 BRA `(.L_x_96) ;  /* 0x0000000000584947 */ /* 0x000fec0003800000 */
[----:B------:R-:W0:Y:S01]  /*7230*/  LDCU UR7, c[0x0][0x39c] ;  /* 0x00007380ff0777ac */ /* 0x000e220008000800 */
[C---:B------:R-:W-:Y:S01]  /*7240*/  VIADD R24, R0.reuse, 0x3 ;  /* 0x0000000300187836 */ /* 0x040fe20000000000 */
[----:B------:R-:W1:Y:S01]  /*7250*/  LDCU.64 UR4, c[0x0][0x390] ;  /* 0x00007200ff0477ac */ /* 0x000e620008000a00 */
[----:B0-----:R-:W-:Y:S01]  /*7260*/  ISETP.GE.AND P4, PT, R0, UR7, PT ;  /* 0x0000000700007c0c */ /* 0x001fe2000bf86270 */
[----:B------:R-:W-:Y:S01]  /*7270*/  IMAD R25, R6, UR7, RZ ;  /* 0x0000000706197c24 */ /* 0x000fe2000f8e02ff */
[----:B------:R-:W-:-:S04]  /*7280*/  SHF.R.S32.HI R6, RZ, 0x1f, R0 ;  /* 0x0000001fff067819 */ /* 0x000fc80000011400 */
[----:B------:R-:W-:-:S07]  /*7290*/  IADD3 R28, P5, PT, R0, R25, RZ ;  /* 0x00000019001c7210 */ /* 0x000fce0007fbe0ff */
[----:B------:R-:W0:Y:S01]  /*72a0*/  @!P4 LDC.64 R2, c[0x0][0x390] ;  /* 0x0000e400ff02cb82 */ /* 0x000e220000000a00 */
[C---:B------:R-:W-:Y:S01]  /*72b0*/  @!P4 IMAD.IADD R23, R0.reuse, 0x1, R25 ;  /* 0x000000010017c824 */ /* 0x040fe200078e0219 */
[----:B------:R-:W-:Y:S01]  /*72c0*/  LEA.HI.X.SX32 R25, R25, R6, 0x1, P5 ;  /* 0x0000000619197211 */ /* 0x000fe200028f0eff */
[----:B------:R-:W-:-:S05]  /*72d0*/  VIADD R6, R0, 0x2 ;  /* 0x0000000200067836 */ /* 0x000fca0000000000 */
[----:B------:R-:W-:Y:S01]  /*72e0*/  ISETP.GE.AND P5, PT, R6, UR7, PT ;  /* 0x0000000706007c0c */ /* 0x000fe2000bfa6270 */
[----:B0-----:R-:W-:Y:S01]  /*72f0*/  @!P4 IMAD.WIDE R22, R23, 0x4, R2 ;  /* 0x000000041716c825 */ /* 0x001fe200078e0202 */
[----:B-1----:R-:W-:-:S03]  /*7300*/  LEA R2, P6, R28, UR4, 0x2 ;  /* 0x000000041c027c11 */ /* 0x002fc6000f8c10ff */
[----:B------:R-:W-:Y:S01]  /*7310*/  VIADD R3, R0, 0x1 ;  /* 0x0000000100037836 */ /* 0x000fe20000000000 */
[----:B------:R0:W-:Y:S04]  /*7320*/  @!P4 STG.E desc[UR16][R22.64], R26 ;  /* 0x0000001a1600c986 */ /* 0x0001e8000c101910 */
[----:B------:R-:W-:Y:S02]  /*7330*/  ISETP.GE.AND P4, PT, R3, UR7, PT ;  /* 0x0000000703007c0c */ /* 0x000fe4000bf86270 */
[----:B------:R-:W-:Y:S02]  /*7340*/  LEA.HI.X R3, R28, UR5, R25, 0x2, P6 ;  /* 0x000000051c037c11 */ /* 0x000fe4000b0f1419 */
[----:B------:R-:W-:-:S03]  /*7350*/  ISETP.GE.AND P6, PT, R24, UR7, PT ;  /* 0x0000000718007c0c */ /* 0x000fc6000bfc6270 */
[----:B------:R0:W-:Y:S06]  /*7360*/  @!P5 STG.E desc[UR16][R2.64+0x8], R20 ;  /* 0x000008140200d986 */ /* 0x0001ec000c101910 */
[----:B------:R0:W-:Y:S04]  /*7370*/  @!P4 STG.E desc[UR16][R2.64+0x4], R21 ;  /* 0x000004150200c986 */ /* 0x0001e8000c101910 */
[----:B------:R0:W-:Y:S02]  /*7380*/  @!P6 STG.E desc[UR16][R2.64+0xc], R19 ;  /* 0x00000c130200e986 */ /* 0x0001e4000c101910 */
.L_x_96:
[----:B------:R-:W-:Y:S05]  /*7390*/  BSYNC.RECONVERGENT B0 ;  /* 0x0000000000007941 */ /* 0x000fea0003800200 */
.L_x_95:
[----:B------:R-:W-:Y:S04]  /*73a0*/  BSSY.RECONVERGENT B0, `(.L_x_97) ;  /* 0x0000018000007945 */ /* 0x000fe80003800200 */
[----:B------:R-:W-:Y:S05]  /*73b0*/  @P3 BRA `(.L_x_98) ;  /* 0x0000000000583947 */ /* 0x000fea0003800000 */
[----:B------:R-:W1:Y:S01]  /*73c0*/  LDCU UR4, c[0x0][0x39c] ;  /* 0x00007380ff0477ac */ /* 0x000e620008000800 */
[C---:B------:R-:W-:Y:S02]  /*73d0*/  VIADD R6, R0.reuse, 0x1 ;  /* 0x0000000100067836 */ /* 0x040fe40000000000 */
[C---:B0-----:R-:W-:Y:S01]  /*73e0*/  VIADD R20, R0.reuse, 0x3 ;  /* 0x0000000300147836 */ /* 0x041fe20000000000 */
[----:B------:R-:W0:Y:S01]  /*73f0*/  LDCU.64 UR8, c[0x0][0x390] ;  /* 0x00007200ff0877ac */ /* 0x000e220008000a00 */
[----:B-1----:R-:W-:Y:S01]  /*7400*/  ISETP.GE.AND P3, PT, R0, UR4, PT ;  /* 0x0000000400007c0c */ /* 0x002fe2000bf66270 */
[----:B------:R-:W-:Y:S01]  /*7410*/  IMAD R27, R27, UR4, RZ ;  /* 0x000000041b1b7c24 */ /* 0x000fe2000f8e02ff */
[----:B------:R-:W-:Y:S01]  /*7420*/  ISETP.GE.AND P5, PT, R6, UR4, PT ;  /* 0x0000000406007c0c */ /* 0x000fe2000bfa6270 */
[----:B------:R-:W-:-:S05]  /*7430*/  VIADD R6, R0, 0x2 ;  /* 0x0000000200067836 */ /* 0x000fca0000000000 */
[----:B------:R-:W-:-:S05]  /*7440*/  ISETP.GE.AND P4, PT, R6, UR4, PT ;  /* 0x0000000406007c0c */ /* 0x000fca000bf86270 */
[----:B------:R-:W1:Y:S01]  /*7450*/  @!P3 LDC.64 R2, c[0x0][0x390] ;  /* 0x0000e400ff02bb82 */ /* 0x000e620000000a00 */
[----:B------:R-:W-:-:S04]  /*7460*/  @!P3 IMAD.IADD R19, R0, 0x1, R27 ;  /* 0x000000010013b824 */ /* 0x000fc800078e021b */
[----:B-1----:R-:W-:Y:S01]  /*7470*/  @!P3 IMAD.WIDE R2, R19, 0x4, R2 ;  /* 0x000000041302b825 */ /* 0x002fe200078e0202 */
[----:B------:R-:W-:Y:S02]  /*7480*/  SHF.R.S32.HI R19, RZ, 0x1f, R27 ;  /* 0x0000001fff137819 */ /* 0x000fe4000001141b */
[----:B------:R-:W-:Y:S02]  /*7490*/  IADD3 R27, P6, PT, R0, R27, RZ ;  /* 0x0000001b001b7210 */ /* 0x000fe40007fde0ff */
[----:B------:R1:W-:Y:S01]  /*74a0*/  @!P3 STG.E desc[UR16][R2.64], R18 ;  /* 0x000000120200b986 */ /* 0x0003e2000c101910 */
[----:B------:R-:W-:Y:S02]  /*74b0*/  ISETP.GE.AND P3, PT, R20, UR4, PT ;  /* 0x0000000414007c0c */ /* 0x000fe4000bf66270 */
[----:B------:R-:W-:Y:S02]  /*74c0*/  LEA.HI.X.SX32 R6, R0, R19, 0x1, P6 ;  /* 0x0000001300067211 */ /* 0x000fe400030f0eff */
[----:B0-----:R-:W-:-:S04]  /*74d0*/  LEA R20, P6, R27, UR8, 0x2 ;  /* 0x000000081b147c11 */ /* 0x001fc8000f8c10ff */
[----:B------:R-:W-:-:S05]  /*74e0*/  LEA.HI.X R21, R27, UR9, R6, 0x2, P6 ;  /* 0x000000091b157c11 */ /* 0x000fca000b0f1406 */
[----:B------:R1:W-:Y:S04]  /*74f0*/  @!P5 STG.E desc[UR16][R20.64+0x4], R17 ;  /* 0x000004111400d986 */ /* 0x0003e8000c101910 */
[----:B------:R1:W-:Y:S04]  /*7500*/  @!P4 STG.E desc[UR16][R20.64+0x8], R16 ;  /* 0x000008101400c986 */ /* 0x0003e8000c101910 */
[----:B------:R1:W-:Y:S02]  /*7510*/  @!P3 STG.E desc[UR16][R20.64+0xc], R15 ;  /* 0x00000c0f1400b986 */ /* 0x0003e4000c101910 */
.L_x_98:
[----:B------:R-:W-:Y:S05]  /*7520*/  BSYNC.RECONVERGENT B0 ;  /* 0x0000000000007941 */ /* 0x000fea0003800200 */
.L_x_97:
[----:B------:R-:W-:Y:S04]  /*7530*/  BSSY.RECONVERGENT B0, `(.L_x_99) ;  /* 0x0000018000007945 */ /* 0x000fe80003800200 */
[----:B------:R-:W-:Y:S05]  /*7540*/  @P1 BRA `(.L_x_100) ;  /* 0x0000000000581947 */ /* 0x000fea0003800000 */
[----:B------:R-:W2:Y:S01]  /*7550*/  LDCU UR4, c[0x0][0x39c] ;  /* 0x00007380ff0477ac */ /* 0x000ea20008000800 */
[C---:B------:R-:W-:Y:S02]  /*7560*/  VIADD R6, R0.reuse, 0x1 ;  /* 0x0000000100067836 */ /* 0x040fe40000000000 */
[C---:B-1----:R-:W-:Y:S01]  /*7570*/  VIADD R16, R0.reuse, 0x2 ;  /* 0x0000000200107836 */ /* 0x042fe20000000000 */
[----:B------:R-:W1:Y:S01]  /*7580*/  LDCU.64 UR8, c[0x0][0x390] ;  /* 0x00007200ff0877ac */ /* 0x000e620008000a00 */
[C---:B------:R-:W-:Y:S01]  /*7590*/  VIADD R17, R0.reuse, 0x3 ;  /* 0x0000000300117836 */ /* 0x040fe20000000000 */
[----:B--2---:R-:W-:Y:S01]  /*75a0*/  ISETP.GE.AND P5, PT, R0, UR4, PT ;  /* 0x0000000400007c0c */ /* 0x004fe2000bfa6270 */
[----:B------:R-:W-:Y:S01]  /*75b0*/  IMAD R5, R5, UR4, RZ ;  /* 0x0000000405057c24 */ /* 0x000fe2000f8e02ff */
[----:B------:R-:W-:Y:S02]  /*75c0*/  ISETP.GE.AND P4, PT, R6, UR4, PT ;  /* 0x0000000406007c0c */ /* 0x000fe4000bf86270 */
[----:B------:R-:W-:-:S02]  /*75d0*/  ISETP.GE.AND P3, PT, R16, UR4, PT ;  /* 0x0000000410007c0c */ /* 0x000fc4000bf66270 */
[--C-:B------:R-:W-:Y:S02]  /*75e0*/  SHF.R.S32.HI R15, RZ, 0x1f, R5.reuse ;  /* 0x0000001fff0f7819 */ /* 0x100fe40000011405 */
[C---:B------:R-:W-:Y:S02]  /*75f0*/  IADD3 R6, P6, PT, R0.reuse, R5, RZ ;  /* 0x0000000500067210 */ /* 0x040fe40007fde0ff */
[----:B------:R-:W-:Y:S02]  /*7600*/  ISETP.GE.AND P1, PT, R17, UR4, PT ;  /* 0x0000000411007c0c */ /* 0x000fe4000bf26270 */
[C---:B------:R-:W-:Y:S01]  /*7610*/  LEA.HI.X.SX32 R15, R0.reuse, R15, 0x1, P6 ;  /* 0x0000000f000f7211 */ /* 0x040fe200030f0eff */
[----:B0-----:R-:W0:Y:S01]  /*7620*/  @!P5 LDC.64 R2, c[0x0][0x390] ;  /* 0x0000e400ff02db82 */ /* 0x001e220000000a00 */
[----:B------:R-:W-:Y:S01]  /*7630*/  @!P5 IMAD.IADD R5, R0, 0x1, R5 ;  /* 0x000000010005d824 */ /* 0x000fe200078e0205 */
[----:B-1----:R-:W-:-:S04]  /*7640*/  LEA R16, P6, R6, UR8, 0x2 ;  /* 0x0000000806107c11 */ /* 0x002fc8000f8c10ff */
[----:B------:R-:W-:Y:S01]  /*7650*/  LEA.HI.X R17, R6, UR9, R15, 0x2, P6 ;  /* 0x0000000906117c11 */ /* 0x000fe2000b0f140f */
[----:B0-----:R-:W-:-:S05]  /*7660*/  @!P5 IMAD.WIDE R2, R5, 0x4, R2 ;  /* 0x000000040502d825 */ /* 0x001fca00078e0202 */
[----:B------:R2:W-:Y:S04]  /*7670*/  @!P5 STG.E desc[UR16][R2.64], R14 ;  /* 0x0000000e0200d986 */ /* 0x0005e8000c101910 */
[----:B------:R2:W-:Y:S04]  /*7680*/  @!P4 STG.E desc[UR16][R16.64+0x4], R13 ;  /* 0x0000040d1000c986 */ /* 0x0005e8000c101910 */
[----:B------:R2:W-:Y:S04]  /*7690*/  @!P3 STG.E desc[UR16][R16.64+0x8], R12 ;  /* 0x0000080c1000b986 */ /* 0x0005e8000c101910 */
[----:B------:R2:W-:Y:S02]  /*76a0*/  @!P1 STG.E desc[UR16][R16.64+0xc], R11 ;  /* 0x00000c0b10009986 */ /* 0x0005e4000c101910 */
.L_x_100:
[----:B------:R-:W-:Y:S05]  /*76b0*/  BSYNC.RECONVERGENT B0 ;  /* 0x0000000000007941 */ /* 0x000fea0003800200 */
.L_x_99:
[----:B------:R-:W-:Y:S04]  /*76c0*/  BSSY.RECONVERGENT B0, `(.L_x_101) ;  /* 0x0000018000007945 */ /* 0x000fe80003800200 */
[----:B------:R-:W-:Y:S05]  /*76d0*/  @P2 BRA `(.L_x_102) ;  /* 0x0000000000582947 */ /* 0x000fea0003800000 */
[----:B------:R-:W3:Y:S01]  /*76e0*/  LDCU UR4, c[0x0][0x39c] ;  /* 0x00007380ff0477ac */ /* 0x000ee20008000800 */
[C---:B------:R-:W-:Y:S02]  /*76f0*/  VIADD R6, R0.reuse, 0x1 ;  /* 0x0000000100067836 */ /* 0x040fe40000000000 */
[C---:B--2---:R-:W-:Y:S01]  /*7700*/  VIADD R12, R0.reuse, 0x3 ;  /* 0x00000003000c7836 */ /* 0x044fe20000000000 */
[----:B------:R-:W2:Y:S01]  /*7710*/  LDCU.64 UR6, c[0x0][0x390] ;  /* 0x00007200ff0677ac */ /* 0x000ea20008000a00 */
[----:B---3--:R-:W-:Y:S01]  /*7720*/  ISETP.GE.AND P2, PT, R0, UR4, PT ;  /* 0x0000000400007c0c */ /* 0x008fe2000bf46270 */
[----:B------:R-:W-:Y:S01]  /*7730*/  IMAD R5, R4, UR4, RZ ;  /* 0x0000000404057c24 */ /* 0x000fe2000f8e02ff */
[----:B------:R-:W-:Y:S02]  /*7740*/  IADD3 R4, PT, PT, R0, 0x2, RZ ;  /* 0x0000000200047810 */ /* 0x000fe40007ffe0ff */
[----:B------:R-:W-:Y:S02]  /*7750*/  ISETP.GE.AND P3, PT, R6, UR4, PT ;  /* 0x0000000406007c0c */ /* 0x000fe4000bf66270 */
[----:B------:R-:W-:-:S02]  /*7760*/  SHF.R.S32.HI R11, RZ, 0x1f, R5 ;  /* 0x0000001fff0b7819 */ /* 0x000fc40000011405 */
[----:B------:R-:W-:Y:S02]  /*7770*/  IADD3 R6, P1, PT, R0, R5, RZ ;  /* 0x0000000500067210 */ /* 0x000fe40007f3e0ff */
[----:B------:R-:W-:Y:S02]  /*7780*/  ISETP.GE.AND P4, PT, R4, UR4, PT ;  /* 0x0000000404007c0c */ /* 0x000fe4000bf86270 */
[----:B------:R-:W-:Y:S01]  /*7790*/  ISETP.GE.AND P5, PT, R12, UR4, PT ;  /* 0x000000040c007c0c */ /* 0x000fe2000bfa6270 */
[----:B01----:R-:W0:Y:S01]  /*77a0*/  @!P2 LDC.64 R2, c[0x0][0x390] ;  /* 0x0000e400ff02ab82 */ /* 0x003e220000000a00 */
[C---:B------:R-:W-:Y:S01]  /*77b0*/  @!P2 IMAD.IADD R5, R0.reuse, 0x1, R5 ;  /* 0x000000010005a824 */ /* 0x040fe200078e0205 */
[----:B------:R-:W-:Y:S02]  /*77c0*/  LEA.HI.X.SX32 R11, R0, R11, 0x1, P1 ;  /* 0x0000000b000b7211 */ /* 0x000fe400008f0eff */
[----:B--2---:R-:W-:Y:S01]  /*77d0*/  LEA R4, P1, R6, UR6, 0x2 ;  /* 0x0000000606047c11 */ /* 0x004fe2000f8210ff */
[----:B0-----:R-:W-:-:S03]  /*77e0*/  @!P2 IMAD.WIDE R2, R5, 0x4, R2 ;  /* 0x000000040502a825 */ /* 0x001fc600078e0202 */
[----:B------:R-:W-:Y:S02]  /*77f0*/  LEA.HI.X R5, R6, UR7, R11, 0x2, P1 ;  /* 0x0000000706057c11 */ /* 0x000fe400088f140b */
[----:B------:R3:W-:Y:S04]  /*7800*/  @!P2 STG.E desc[UR16][R2.64], R10 ;  /* 0x0000000a0200a986 */ /* 0x0007e8000c101910 */
[----:B------:R3:W-:Y:S04]  /*7810*/  @!P3 STG.E desc[UR16][R4.64+0x4], R9 ;  /* 0x000004090400b986 */ /* 0x0007e8000c101910 */
[----:B------:R3:W-:Y:S04]  /*7820*/  @!P4 STG.E desc[UR16][R4.64+0x8], R8 ;  /* 0x000008080400c986 */ /* 0x0007e8000c101910 */
[----:B------:R3:W-:Y:S02]  /*7830*/  @!P5 STG.E desc[UR16][R4.64+0xc], R7 ;  /* 0x00000c070400d986 */ /* 0x0007e4000c101910 */
.L_x_102:
[----:B------:R-:W-:Y:S05]  /*7840*/  BSYNC.RECONVERGENT B0 ;  /* 0x0000000000007941 */ /* 0x000fea0003800200 */
.L_x_101:
[----:B------:R-:W-:Y:S05]  /*7850*/  @P0 EXIT ;  /* 0x000000000000094d */ /* 0x000fea0003800000 */
[----:B0123--:R-:W0:Y:S01]  /*7860*/  S2R R3, SR_CgaCtaId ;  /* 0x0000000000037919 */ /* 0x00fe220000008800 */
[----:B------:R-:W-:Y:S01]  /*7870*/  MOV R0, 0x400 ;  /* 0x0000040000007802 */ /* 0x000fe20000000f00 */
[----:B------:R-:W1:Y:S01]  /*7880*/  S2R R7, SR_SWINHI ;  /* 0x0000000000077919 */ /* 0x000e620000002f00 */
[----:B------:R-:W2:Y:S02]  /*7890*/  S2R R9, SR_LANEID ;  /* 0x0000000000097919 */ /* 0x000ea40000000000 */
[----:B0-----:R-:W-:-:S04]  /*78a0*/  LEA R6, R3, R0, 0x18 ;  /* 0x0000000003067211 */ /* 0x001fc800078ec0ff */
[----:B------:R-:W-:Y:S02]  /*78b0*/  MOV R4, R6 ;  /* 0x0000000600047202 */ /* 0x000fe40000000f00 */
[----:B-1----:R-:W-:Y:S02]  /*78c0*/  MOV R5, R7 ;  /* 0x0000000700057202 */ /* 0x002fe40000000f00 */
[----:B------:R-:W-:Y:S02]  /*78d0*/  VOTE.ANY R7, PT, PT ;  /* 0x0000000000077806 */ /* 0x000fe400038e0100 */
[----:B------:R-:W-:-:S05]  /*78e0*/  IADD3 R2, P0, PT, R4, 0x20, RZ ;  /* 0x0000002004027810 */ /* 0x000fca0007f1e0ff */
[----:B------:R-:W-:-:S04]  /*78f0*/  IMAD.X R3, RZ, RZ, R5, P0 ;  /* 0x000000ffff037224 */ /* 0x000fc800000e0605 */
[----:B------:R-:W0:Y:S02]  /*7900*/  MATCH.ANY.U64 R2, R2 ;  /* 0x00000000020273a1 */ /* 0x000e2400000e8200 */
[----:B0-----:R-:W0:Y:S08]  /*7910*/  BREV R0, R2 ;  /* 0x0000000200007301 */ /* 0x001e300000000000 */
[----:B0-----:R-:W2:Y:S02]  /*7920*/  FLO.U32.SH R0, R0 ;  /* 0x0000000000007300 */ /* 0x001ea400000e0400 */
[----:B--2---:R-:W-:-:S13]  /*7930*/  ISETP.NE.AND P0, PT, R9, R0, PT ;  /* 0x000000000900720c */ /* 0x004fda0003f05270 */
[----:B------:R-:W-:Y:S05]  /*7940*/  @P0 EXIT ;  /* 0x000000000000094d */ /* 0x000fea0003800000 */
[----:B------:R-:W0:Y:S02]  /*7950*/  POPC R2, R2 ;  /* 0x0000000200027309 */ /* 0x000e240000000000 */
[----:B0-----:R-:W-:Y:S01]  /*7960*/  IMAD.MOV R3, RZ, RZ, -R2 ;  /* 0x000000ffff037224 */ /* 0x001fe200078e0a02 */
[----:B------:R-:W-:Y:S01]  /*7970*/  @!PT LDS RZ, [RZ] ;  /* 0x00000000fffff984 */ /* 0x000fe20000000800 */
[----:B------:R-:W-:Y:S01]  /*7980*/  @!PT LDS RZ, [RZ] ;  /* 0x00000000fffff984 */ /* 0x000fe20000000800 */
[----:B------:R-:W-:Y:S01]  /*7990*/  @!PT LDS RZ, [RZ] ;  /* 0x00000000fffff984 */ /* 0x000fe20000000800 */
[----:B------:R-:W-:Y:S01]  /*79a0*/  @!PT LDS RZ, [RZ] ;  /* 0x00000000fffff984 */ /* 0x000fe20000000800 */
[----:B------:R0:W-:Y:S06]  /*79b0*/  MEMBAR.SC.CTA ;  /* 0x0000000000007992 */ /* 0x0001ec0000000000 */
[----:B0-----:R-:W2:Y:S02]  /*79c0*/  ATOM.E.ADD.STRONG.SM PT, R5, desc[UR16][R4.64+0x20], R3 ;  /* 0x800020030405798a */ /* 0x001ea400081eb110 */
[----:B--2---:R-:W-:Y:S01]  /*79d0*/  NOP ;  /* 0x0000000000007918 */ /* 0x004fe20000000000 */
[----:B------:R-:W-:-:S13]  /*79e0*/  ISETP.NE.AND P0, PT, R5, R2, PT ;  /* 0x000000020500720c */ /* 0x000fda0003f05270 */
[----:B------:R-:W-:Y:S05]  /*79f0*/  @P0 EXIT ;  /* 0x000000000000094d */ /* 0x000fea0003800000 */
[----:B------:R-:W0:Y:S02]  /*7a00*/  SYNCS.CCTL.IV [R6+URZ] ;  /* 0x00000000060079b1 */ /* 0x000e2400080000ff */
[----:B0-----:R-:W0:Y:S02]  /*7a10*/  SYNCS.CCTL.IV [R6+URZ+0x8] ;  /* 0x00000800060079b1 */ /* 0x001e2400080000ff */
[----:B0-----:R-:W0:Y:S02]  /*7a20*/  SYNCS.CCTL.IV [R6+URZ+0x10] ;  /* 0x00001000060079b1 */ /* 0x001e2400080000ff */
[----:B0-----:R-:W-:Y:S01]  /*7a30*/  SYNCS.CCTL.IV [R6+URZ+0x18] ;  /* 0x00001800060079b1 */ /* 0x001fe200080000ff */
[----:B------:R-:W-:Y:S05]  /*7a40*/  EXIT ;  /* 0x000000000000794d */ /* 0x000fea0003800000 */
        .weak           $__internal_0_$__cuda_sm20_div_u64
        .type           $__internal_0_$__cuda_sm20_div_u64,@function
        .size           $__internal_0_$__cuda_sm20_div_u64,(.L_x_104 - $__internal_0_$__cuda_sm20_div_u64)
$__internal_0_$__cuda_sm20_div_u64:
[----:B------:R-:W-:Y:S02]  /*7a50*/  IMAD.MOV.U32 R40, RZ, RZ, R39 ;  /* 0x000000ffff287224 */ /* 0x000fe400078e0027 */
[----:B------:R-:W-:-:S04]  /*7a60*/  IMAD.U32 R41, RZ, RZ, UR7 ;  /* 0x00000007ff297e24 */ /* 0x000fc8000f8e00ff */
[----:B------:R-:W0:Y:S08]  /*7a70*/  I2F.U64.RP R40, R40 ;  /* 0x0000002800287312 */ /* 0x000e300000309000 */
[----:B0-----:R-:W0:Y:S02]  /*7a80*/  MUFU.RCP R22, R40 ;  /* 0x0000002800167308 */ /* 0x001e240000001000 */
[----:B0-----:R-:W-:-:S06]  /*7a90*/  VIADD R22, R22, 0x1ffffffe ;  /* 0x1ffffffe16167836 */ /* 0x001fcc0000000000 */
[----:B------:R-:W0:Y:S02]  /*7aa0*/  F2I.U64.TRUNC R22, R22 ;  /* 0x0000001600167311 */ /* 0x000e24000020d800 */
[----:B0-----:R-:W-:-:S04]  /*7ab0*/  IMAD.WIDE.U32 R24, R22, R39, RZ ;  /* 0x0000002716187225 */ /* 0x001fc800078e00ff */
[----:B------:R-:W-:Y:S01]  /*7ac0*/  IMAD R25, R22, UR7, R25 ;  /* 0x0000000716197c24 */ /* 0x000fe2000f8e0219 */
[----:B------:R-:W-:-:S03]  /*7ad0*/  IADD3 R43, P0, PT, RZ, -R24, RZ ;  /* 0x80000018ff2b7210 */ /* 0x000fc60007f1e0ff */
[----:B------:R-:W-:Y:S02]  /*7ae0*/  IMAD R25, R23, R39, R25 ;  /* 0x0000002717197224 */ /* 0x000fe400078e0219 */
[----:B------:R-:W-:-:S04]  /*7af0*/  IMAD.HI.U32 R24, R22, R43, RZ ;  /* 0x0000002b16187227 */ /* 0x000fc800078e00ff */
[----:B------:R-:W-:Y:S02]  /*7b00*/  IMAD.X R45, RZ, RZ, ~R25, P0 ;  /* 0x000000ffff2d7224 */ /* 0x000fe400000e0e19 */
[----:B------:R-:W-:Y:S02]  /*7b10*/  IMAD.MOV.U32 R25, RZ, RZ, R22 ;  /* 0x000000ffff197224 */ /* 0x000fe400078e0016 */
[----:B------:R-:W-:-:S04]  /*7b20*/  IMAD.WIDE.U32 R24, P0, R22, R45, R24 ;  /* 0x0000002d16187225 */ /* 0x000fc80007800018 */
[----:B------:R-:W-:-:S04]  /*7b30*/  IMAD.HI.U32 R24, P1, R23, R43, R24 ;  /* 0x0000002b17187227 */ /* 0x000fc80007820018 */
[CC--:B------:R-:W-:Y:S02]  /*7b40*/  IMAD R25, R23.reuse, R45.reuse, RZ ;  /* 0x0000002d17197224 */ /* 0x0c0fe400078e02ff */
[----:B------:R-:W-:-:S03]  /*7b50*/  IMAD.HI.U32 R45, R23, R45, RZ ;  /* 0x0000002d172d7227 */ /* 0x000fc600078e00ff */
[----:B------:R-:W-:Y:S01]  /*7b60*/  IADD3 R25, P2, PT, R25, R24, RZ ;  /* 0x0000001819197210 */ /* 0x000fe20007f5e0ff */
[----:B------:R-:W-:-:S04]  /*7b70*/  IMAD.X R40, R45, 0x1, R23, P0 ;  /* 0x000000012d287824 */ /* 0x000fc800000e0617 */
[----:B------:R-:W-:Y:S01]  /*7b80*/  IMAD.WIDE.U32 R22, R25, R39, RZ ;  /* 0x0000002719167225 */ /* 0x000fe200078e00ff */
[----:B------:R-:W-:-:S03]  /*7b90*/  IADD3.X R40, PT, PT, RZ, RZ, R40, P2, P1 ;  /* 0x000000ffff287210 */ /* 0x000fc600017e2428 */
[----:B------:R-:W-:Y:S01]  /*7ba0*/  IMAD R23, R25, UR7, R23 ;  /* 0x0000000719177c24 */ /* 0x000fe2000f8e0217 */
[----:B------:R-:W-:-:S03]  /*7bb0*/  IADD3 R41, P0, PT, RZ, -R22, RZ ;  /* 0x80000016ff297210 */ /* 0x000fc60007f1e0ff */
[----:B------:R-:W-:Y:S02]  /*7bc0*/  IMAD R23, R40, R39, R23 ;  /* 0x0000002728177224 */ /* 0x000fe400078e0217 */
[----:B------:R-:W-:-:S04]  /*7bd0*/  IMAD.HI.U32 R24, R25, R41, RZ ;  /* 0x0000002919187227 */ /* 0x000fc800078e00ff */
[----:B------:R-:W-:-:S04]  /*7be0*/  IMAD.X R23, RZ, RZ, ~R23, P0 ;  /* 0x000000ffff177224 */ /* 0x000fc800000e0e17 */
[----:B------:R-:W-:-:S04]  /*7bf0*/  IMAD.WIDE.U32 R24, P0, R25, R23, R24 ;  /* 0x0000001719187225 */ /* 0x000fc80007800018 */
[C---:B------:R-:W-:Y:S02]  /*7c00*/  IMAD R22, R40.reuse, R23, RZ ;  /* 0x0000001728167224 */ /* 0x040fe400078e02ff */
[----:B------:R-:W-:-:S04]  /*7c10*/  IMAD.HI.U32 R25, P1, R40, R41, R24 ;  /* 0x0000002928197227 */ /* 0x000fc80007820018 */
[----:B------:R-:W-:Y:S01]  /*7c20*/  IMAD.HI.U32 R23, R40, R23, RZ ;  /* 0x0000001728177227 */ /* 0x000fe200078e00ff */
[----:B------:R-:W-:-:S03]  /*7c30*/  IADD3 R25, P2, PT, R22, R25, RZ ;  /* 0x0000001916197210 */ /* 0x000fc60007f5e0ff */
[----:B------:R-:W-:Y:S02]  /*7c40*/  IMAD.X R40, R23, 0x1, R40, P0 ;  /* 0x0000000117287824 */ /* 0x000fe400000e0628 */
[----:B------:R-:W-:-:S03]  /*7c50*/  IMAD.HI.U32 R22, R25, R29, RZ ;  /* 0x0000001d19167227 */ /* 0x000fc600078e00ff */
[----:B------:R-:W-:Y:S01]  /*7c60*/  IADD3.X R41, PT, PT, RZ, RZ, R40, P2, P1 ;  /* 0x000000ffff297210 */ /* 0x000fe200017e2428 */
[----:B------:R-:W-:Y:S02]  /*7c70*/  IMAD.MOV.U32 R23, RZ, RZ, RZ ;  /* 0x000000ffff177224 */ /* 0x000fe400078e00ff */
[----:B------:R-:W-:-:S04]  /*7c80*/  IMAD.WIDE.U32 R22, R25, R38, R22 ;  /* 0x0000002619167225 */ /* 0x000fc800078e0016 */
[C---:B------:R-:W-:Y:S02]  /*7c90*/  IMAD R25, R41.reuse, R38, RZ ;  /* 0x0000002629197224 */ /* 0x040fe400078e02ff */
[----:B------:R-:W-:-:S04]  /*7ca0*/  IMAD.HI.U32 R22, P0, R41, R29, R22 ;  /* 0x0000001d29167227 */ /* 0x000fc80007800016 */
[----:B------:R-:W-:Y:S01]  /*7cb0*/  IMAD.HI.U32 R24, R41, R38, RZ ;  /* 0x0000002629187227 */ /* 0x000fe200078e00ff */
[----:B------:R-:W-:-:S03]  /*7cc0*/  IADD3 R25, P1, PT, R25, R22, RZ ;  /* 0x0000001619197210 */ /* 0x000fc60007f3e0ff */
[----:B------:R-:W-:Y:S02]  /*7cd0*/  IMAD.X R24, RZ, RZ, R24, P0 ;  /* 0x000000ffff187224 */ /* 0x000fe400000e0618 */
[----:B------:R-:W-:-:S04]  /*7ce0*/  IMAD.WIDE.U32 R22, R25, R39, RZ ;  /* 0x0000002719167225 */ /* 0x000fc800078e00ff */
[----:B------:R-:W-:Y:S01]  /*7cf0*/  IMAD.X R24, RZ, RZ, R24, P1 ;  /* 0x000000ffff187224 */ /* 0x000fe200008e0618 */
[----:B------:R-:W-:Y:S01]  /*7d00*/  IADD3 R42, P1, PT, -R22, R29, RZ ;  /* 0x0000001d162a7210 */ /* 0x000fe20007f3e1ff */
[C---:B------:R-:W-:Y:S01]  /*7d10*/  IMAD R23, R25.reuse, UR7, R23 ;  /* 0x0000000719177c24 */ /* 0x040fe2000f8e0217 */
[----:B------:R-:W-:Y:S02]  /*7d20*/  IADD3 R22, P2, PT, R25, 0x1, RZ ;  /* 0x0000000119167810 */ /* 0x000fe40007f5e0ff */
[-C--:B------:R-:W-:Y:S01]  /*7d30*/  ISETP.GE.U32.AND P0, PT, R42, R39.reuse, PT ;  /* 0x000000272a00720c */ /* 0x080fe20003f06070 */
[----:B------:R-:W-:Y:S02]  /*7d40*/  IMAD R23, R24, R39, R23 ;  /* 0x0000002718177224 */ /* 0x000fe400078e0217 */
[----:B------:R-:W-:Y:S02]  /*7d50*/  IMAD.X R29, RZ, RZ, R24, P2 ;  /* 0x000000ffff1d7224 */ /* 0x000fe400010e0618 */
[----:B------:R-:W-:Y:S01]  /*7d60*/  IMAD.X R41, R38, 0x1, ~R23, P1 ;  /* 0x0000000126297824 */ /* 0x000fe200008e0e17 */
[----:B------:R-:W-:-:S04]  /*7d70*/  IADD3 R38, P1, PT, -R39, R42, RZ ;  /* 0x0000002a27267210 */ /* 0x000fc80007f3e1ff */
[C---:B------:R-:W-:Y:S02]  /*7d80*/  ISETP.GE.U32.AND.EX P0, PT, R41.reuse, UR7, PT, P0 ;  /* 0x0000000729007c0c */ /* 0x040fe4000bf06100 */
[----:B------:R-:W-:Y:S02]  /*7d90*/  IADD3.X R40, PT, PT, R41, ~UR7, RZ, P1, !PT ;  /* 0x8000000729287c10 */ /* 0x000fe40008ffe4ff */
[----:B------:R-:W-:Y:S02]  /*7da0*/  SEL R38, R38, R42, P0 ;  /* 0x0000002a26267207 */ /* 0x000fe40000000000 */
[----:B------:R-:W-:Y:S02]  /*7db0*/  SEL R23, R22, R25, P0 ;  /* 0x0000001916177207 */ /* 0x000fe40000000000 */
[----:B------:R-:W-:Y:S02]  /*7dc0*/  SEL R25, R40, R41, P0 ;  /* 0x0000002928197207 */ /* 0x000fe40000000000 */
[----:B------:R-:W-:-:S02]  /*7dd0*/  SEL R22, R29, R24, P0 ;  /* 0x000000181d167207 */ /* 0x000fc40000000000 */
[----:B------:R-:W-:Y:S02]  /*7de0*/  ISETP.GE.U32.AND P0, PT, R38, R39, PT ;  /* 0x000000272600720c */ /* 0x000fe40003f06070 */
[----:B------:R-:W-:Y:S02]  /*7df0*/  IADD3 R24, P2, PT, R23, 0x1, RZ ;  /* 0x0000000117187810 */ /* 0x000fe40007f5e0ff */
[----:B------:R-:W-:Y:S02]  /*7e00*/  ISETP.GE.U32.AND.EX P0, PT, R25, UR7, PT, P0 ;  /* 0x0000000719007c0c */ /* 0x000fe4000bf06100 */
[----:B------:R-:W-:Y:S01]  /*7e10*/  ISETP.NE.U32.AND P1, PT, R39, RZ, PT ;  /* 0x000000ff2700720c */ /* 0x000fe20003f25070 */
[----:B------:R-:W-:Y:S01]  /*7e20*/  IMAD.X R25, RZ, RZ, R22, P2 ;  /* 0x000000ffff197224 */ /* 0x000fe200010e0616 */
[----:B------:R-:W-:Y:S01]  /*7e30*/  SEL R24, R24, R23, P0 ;  /* 0x0000001718187207 */ /* 0x000fe20000000000 */
[----:B------:R-:W-:Y:S01]  /*7e40*/  IMAD.MOV.U32 R23, RZ, RZ, 0x0 ;  /* 0x00000000ff177424 */ /* 0x000fe200078e00ff */
[----:B------:R-:W-:-:S02]  /*7e50*/  ISETP.NE.AND.EX P1, PT, RZ, UR7, PT, P1 ;  /* 0x00000007ff007c0c */ /* 0x000fc4000bf25310 */
[----:B------:R-:W-:Y:S01]  /*7e60*/  SEL R25, R25, R22, P0 ;  /* 0x0000001619197207 */ /* 0x000fe20000000000 */
[----:B------:R-:W-:Y:S01]  /*7e70*/  IMAD.MOV.U32 R22, RZ, RZ, R30 ;  /* 0x000000ffff167224 */ /* 0x000fe200078e001e */
[----:B------:R-:W-:Y:S02]  /*7e80*/  SEL R24, R24, 0xffffffff, P1 ;  /* 0xffffffff18187807 */ /* 0x000fe40000800000 */
[----:B------:R-:W-:Y:S01]  /*7e90*/  SEL R25, R25, 0xffffffff, P1 ;  /* 0xffffffff19197807 */ /* 0x000fe20000800000 */
[----:B------:R-:W-:Y:S06]  /*7ea0*/  RET.REL.NODEC R22 `(_Z27gemm_double_buffered_kernelILi64ELi64ELi32ELi4ELi4EEvPKfS1_Pfiii) ;  /* 0xffffff8016547950 */ /* 0x000fec0003c3ffff */
.L_x_103:
[----:B------:R-:W-:-:S00]  /*7eb0*/  BRA `(.L_x_103) ;  /* 0xfffffffc00fc7947 */ /* 0x000fc0000383ffff */
[----:B------:R-:W-:-:S00]  /*7ec0*/  NOP ;  /* 0x0000000000007918 */ /* 0x000fc00000000000 */
        /* <DEDUP_REMOVED lines=11> */
.L_x_104:


//--------------------- .nv.shared._Z27gemm_double_buffered_kernelILi64ELi64ELi32ELi4ELi4EEvPKfS1_Pfiii --------------------------
	.section	.nv.shared._Z27gemm_double_buffered_kernelILi64ELi64ELi32ELi4ELi4EEvPKfS1_Pfiii,"aw",@nobits
	.sectionflags	@""
	.align	16
.nv.shared._Z27gemm_double_buffered_kernelILi64ELi64ELi32ELi4ELi4EEvPKfS1_Pfiii:
	.zero		1072


//--------------------- .nv.shared.reserved.0     --------------------------
	.section	.nv.shared.reserved.0,"aw",@nobits
	.weak		__nv_reservedSMEM_offset_0_alias
	.size		__nv_reservedSMEM_offset_0_alias, 0, 64
	.other		__nv_reservedSMEM_offset_0_alias,@"STO_CUDA_RESERVED_SHARED STV_DEFAULT"
__nv_reservedSMEM_offset_0_alias:
	.zero		0
	.zero		64


//--------------------- .nv.constant0._Z27gemm_double_buffered_kernelILi64ELi64ELi32ELi4ELi4EEvPKfS1_Pfiii --------------------------
	.section	.nv.constant0._Z27gemm_double_buffered_kernelILi64ELi64ELi32ELi4ELi4EEvPKfS1_Pfiii,"a",@progbits
	.sectionflags	@""
	.align	4
.nv.constant0._Z27gemm_double_buffered_kernelILi64ELi64ELi32ELi4ELi4EEvPKfS1_Pfiii:
	.zero		932


//--------------------- SYMBOLS --------------------------

	.type		.nv.reservedSmem.offset0,@object
	.size		.nv.reservedSmem.offset0,0x4
	.type		.nv.reservedSmem.cap,@object
	.size		.nv.reservedSmem.cap,0x4
